//
// Generated by NVIDIA NVVM Compiler
//
// Compiler Build ID: CL-36424714
// Cuda compilation tools, release 13.0, V13.0.88
// Based on NVVM 20.0.0
//

.version 9.0
.target sm_100
.address_size 64


.entry _Z14kernel_rectifyiiPfi(
	.param .u32 _Z14kernel_rectifyiiPfi_param_0,
	.param .u32 _Z14kernel_rectifyiiPfi_param_1,
	.param .u64 .ptr .align 1 _Z14kernel_rectifyiiPfi_param_2,
	.param .u32 _Z14kernel_rectifyiiPfi_param_3
)
{
	.reg .pred 	%p<5>;
	.reg .b32 	%r<15>;
	.reg .b32 	%f<3>;
	.reg .b64 	%rd<5>;

	ld.param.u32 	%r4, [_Z14kernel_rectifyiiPfi_param_0];
	ld.param.u32 	%r5, [_Z14kernel_rectifyiiPfi_param_1];
	ld.param.u64 	%rd1, [_Z14kernel_rectifyiiPfi_param_2];
	ld.param.u32 	%r3, [_Z14kernel_rectifyiiPfi_param_3];
	mov.u32 	%r7, %ctaid.x;
	mov.u32 	%r8, %ntid.x;
	mov.u32 	%r9, %tid.x;
	mad.lo.s32 	%r1, %r7, %r8, %r9;
	mov.u32 	%r10, %ctaid.y;
	mov.u32 	%r11, %ntid.y;
	mov.u32 	%r12, %tid.y;
	mad.lo.s32 	%r13, %r10, %r11, %r12;
	setp.ge.s32 	%p1, %r1, %r4;
	setp.ge.s32 	%p2, %r13, %r5;
	or.pred  	%p3, %p1, %p2;
	@%p3 bra 	$L__BB0_2;
	cvta.to.global.u64 	%rd2, %rd1;
	mad.lo.s32 	%r14, %r3, %r13, %r1;
	mul.wide.s32 	%rd3, %r14, 4;
	add.s64 	%rd4, %rd2, %rd3;
	ld.global.f32 	%f1, [%rd4];
	setp.le.f32 	%p4, %f1, 0f00000000;
	selp.f32 	%f2, 0f00000000, %f1, %p4;
	st.global.f32 	[%rd4], %f2;
$L__BB0_2:
	ret;

}
.entry _Z19kernel_rectify_gradiiPKfiPfi(
	.param .u32 _Z19kernel_rectify_gradiiPKfiPfi_param_0,
	.param .u32 _Z19kernel_rectify_gradiiPKfiPfi_param_1,
	.param .u64 .ptr .align 1 _Z19kernel_rectify_gradiiPKfiPfi_param_2,
	.param .u32 _Z19kernel_rectify_gradiiPKfiPfi_param_3,
	.param .u64 .ptr .align 1 _Z19kernel_rectify_gradiiPKfiPfi_param_4,
	.param .u32 _Z19kernel_rectify_gradiiPKfiPfi_param_5
)
{
	.reg .pred 	%p<5>;
	.reg .b32 	%r<17>;
	.reg .b32 	%f<6>;
	.reg .b64 	%rd<9>;

	ld.param.u32 	%r5, [_Z19kernel_rectify_gradiiPKfiPfi_param_0];
	ld.param.u32 	%r6, [_Z19kernel_rectify_gradiiPKfiPfi_param_1];
	ld.param.u64 	%rd2, [_Z19kernel_rectify_gradiiPKfiPfi_param_2];
	ld.param.u32 	%r3, [_Z19kernel_rectify_gradiiPKfiPfi_param_3];
	ld.param.u64 	%rd3, [_Z19kernel_rectify_gradiiPKfiPfi_param_4];
	ld.param.u32 	%r4, [_Z19kernel_rectify_gradiiPKfiPfi_param_5];
	mov.u32 	%r8, %ctaid.x;
	mov.u32 	%r9, %ntid.x;
	mov.u32 	%r10, %tid.x;
	mad.lo.s32 	%r1, %r8, %r9, %r10;
	mov.u32 	%r11, %ctaid.y;
	mov.u32 	%r12, %ntid.y;
	mov.u32 	%r13, %tid.y;
	mad.lo.s32 	%r14, %r11, %r12, %r13;
	setp.ge.s32 	%p1, %r1, %r5;
	setp.ge.s32 	%p2, %r14, %r6;
	or.pred  	%p3, %p1, %p2;
	@%p3 bra 	$L__BB1_4;
	cvta.to.global.u64 	%rd4, %rd3;
	cvta.to.global.u64 	%rd5, %rd2;
	mad.lo.s32 	%r15, %r3, %r14, %r1;
	mul.wide.s32 	%rd6, %r15, 4;
	add.s64 	%rd7, %rd5, %rd6;
	ld.global.f32 	%f4, [%rd7];
	setp.le.f32 	%p4, %f4, 0f00000000;
	mad.lo.s32 	%r16, %r4, %r14, %r1;
	mul.wide.s32 	%rd8, %r16, 4;
	add.s64 	%rd1, %rd4, %rd8;
	mov.f32 	%f5, 0f00000000;
	@%p4 bra 	$L__BB1_3;
	ld.global.f32 	%f5, [%rd1];
$L__BB1_3:
	st.global.f32 	[%rd1], %f5;
$L__BB1_4:
	ret;

}
.entry _Z20kernel_squared_erroriPKfiS0_iPfi(
	.param .u32 _Z20kernel_squared_erroriPKfiS0_iPfi_param_0,
	.param .u64 .ptr .align 1 _Z20kernel_squared_erroriPKfiS0_iPfi_param_1,
	.param .u32 _Z20kernel_squared_erroriPKfiS0_iPfi_param_2,
	.param .u64 .ptr .align 1 _Z20kernel_squared_erroriPKfiS0_iPfi_param_3,
	.param .u32 _Z20kernel_squared_erroriPKfiS0_iPfi_param_4,
	.param .u64 .ptr .align 1 _Z20kernel_squared_erroriPKfiS0_iPfi_param_5,
	.param .u32 _Z20kernel_squared_erroriPKfiS0_iPfi_param_6
)
{
	.reg .pred 	%p<2>;
	.reg .b32 	%r<12>;
	.reg .b32 	%f<5>;
	.reg .b64 	%rd<13>;

	ld.param.u32 	%r5, [_Z20kernel_squared_erroriPKfiS0_iPfi_param_0];
	ld.param.u64 	%rd1, [_Z20kernel_squared_erroriPKfiS0_iPfi_param_1];
	ld.param.u32 	%r2, [_Z20kernel_squared_erroriPKfiS0_iPfi_param_2];
	ld.param.u64 	%rd2, [_Z20kernel_squared_erroriPKfiS0_iPfi_param_3];
	ld.param.u32 	%r3, [_Z20kernel_squared_erroriPKfiS0_iPfi_param_4];
	ld.param.u64 	%rd3, [_Z20kernel_squared_erroriPKfiS0_iPfi_param_5];
	ld.param.u32 	%r4, [_Z20kernel_squared_erroriPKfiS0_iPfi_param_6];
	mov.u32 	%r6, %ctaid.y;
	mov.u32 	%r7, %ntid.y;
	mov.u32 	%r8, %tid.y;
	mad.lo.s32 	%r1, %r6, %r7, %r8;
	setp.ge.s32 	%p1, %r1, %r5;
	@%p1 bra 	$L__BB2_2;
	cvta.to.global.u64 	%rd4, %rd1;
	cvta.to.global.u64 	%rd5, %rd2;
	cvta.to.global.u64 	%rd6, %rd3;
	mul.lo.s32 	%r9, %r2, %r1;
	mul.wide.s32 	%rd7, %r9, 4;
	add.s64 	%rd8, %rd4, %rd7;
	ld.global.f32 	%f1, [%rd8];
	mul.lo.s32 	%r10, %r3, %r1;
	mul.wide.s32 	%rd9, %r10, 4;
	add.s64 	%rd10, %rd5, %rd9;
	ld.global.f32 	%f2, [%rd10];
	sub.f32 	%f3, %f1, %f2;
	mul.f32 	%f4, %f3, %f3;
	mul.lo.s32 	%r11, %r4, %r1;
	mul.wide.s32 	%rd11, %r11, 4;
	add.s64 	%rd12, %rd6, %rd11;
	st.global.f32 	[%rd12], %f4;
$L__BB2_2:
	ret;

}
.entry _Z25kernel_squared_error_gradiPKfiS0_iPfi(
	.param .u32 _Z25kernel_squared_error_gradiPKfiS0_iPfi_param_0,
	.param .u64 .ptr .align 1 _Z25kernel_squared_error_gradiPKfiS0_iPfi_param_1,
	.param .u32 _Z25kernel_squared_error_gradiPKfiS0_iPfi_param_2,
	.param .u64 .ptr .align 1 _Z25kernel_squared_error_gradiPKfiS0_iPfi_param_3,
	.param .u32 _Z25kernel_squared_error_gradiPKfiS0_iPfi_param_4,
	.param .u64 .ptr .align 1 _Z25kernel_squared_error_gradiPKfiS0_iPfi_param_5,
	.param .u32 _Z25kernel_squared_error_gradiPKfiS0_iPfi_param_6
)
{
	.reg .pred 	%p<2>;
	.reg .b32 	%r<12>;
	.reg .b32 	%f<5>;
	.reg .b64 	%rd<13>;

	ld.param.u32 	%r5, [_Z25kernel_squared_error_gradiPKfiS0_iPfi_param_0];
	ld.param.u64 	%rd1, [_Z25kernel_squared_error_gradiPKfiS0_iPfi_param_1];
	ld.param.u32 	%r2, [_Z25kernel_squared_error_gradiPKfiS0_iPfi_param_2];
	ld.param.u64 	%rd2, [_Z25kernel_squared_error_gradiPKfiS0_iPfi_param_3];
	ld.param.u32 	%r3, [_Z25kernel_squared_error_gradiPKfiS0_iPfi_param_4];
	ld.param.u64 	%rd3, [_Z25kernel_squared_error_gradiPKfiS0_iPfi_param_5];
	ld.param.u32 	%r4, [_Z25kernel_squared_error_gradiPKfiS0_iPfi_param_6];
	mov.u32 	%r6, %ctaid.y;
	mov.u32 	%r7, %ntid.y;
	mov.u32 	%r8, %tid.y;
	mad.lo.s32 	%r1, %r6, %r7, %r8;
	setp.ge.s32 	%p1, %r1, %r5;
	@%p1 bra 	$L__BB3_2;
	cvta.to.global.u64 	%rd4, %rd1;
	cvta.to.global.u64 	%rd5, %rd2;
	cvta.to.global.u64 	%rd6, %rd3;
	mul.lo.s32 	%r9, %r2, %r1;
	mul.wide.s32 	%rd7, %r9, 4;
	add.s64 	%rd8, %rd4, %rd7;
	ld.global.f32 	%f1, [%rd8];
	mul.lo.s32 	%r10, %r3, %r1;
	mul.wide.s32 	%rd9, %r10, 4;
	add.s64 	%rd10, %rd5, %rd9;
	ld.global.f32 	%f2, [%rd10];
	sub.f32 	%f3, %f1, %f2;
	add.f32 	%f4, %f3, %f3;
	mul.lo.s32 	%r11, %r4, %r1;
	mul.wide.s32 	%rd11, %r11, 4;
	add.s64 	%rd12, %rd6, %rd11;
	st.global.f32 	[%rd12], %f4;
$L__BB3_2:
	ret;

}
.entry _Z11kernel_adamiiffffPfS_S_S_(
	.param .u32 _Z11kernel_adamiiffffPfS_S_S__param_0,
	.param .u32 _Z11kernel_adamiiffffPfS_S_S__param_1,
	.param .f32 _Z11kernel_adamiiffffPfS_S_S__param_2,
	.param .f32 _Z11kernel_adamiiffffPfS_S_S__param_3,
	.param .f32 _Z11kernel_adamiiffffPfS_S_S__param_4,
	.param .f32 _Z11kernel_adamiiffffPfS_S_S__param_5,
	.param .u64 .ptr .align 1 _Z11kernel_adamiiffffPfS_S_S__param_6,
	.param .u64 .ptr .align 1 _Z11kernel_adamiiffffPfS_S_S__param_7,
	.param .u64 .ptr .align 1 _Z11kernel_adamiiffffPfS_S_S__param_8,
	.param .u64 .ptr .align 1 _Z11kernel_adamiiffffPfS_S_S__param_9
)
{
	.reg .pred 	%p<43>;
	.reg .b32 	%r<35>;
	.reg .b32 	%f<169>;
	.reg .b64 	%rd<15>;

	ld.param.u32 	%r3, [_Z11kernel_adamiiffffPfS_S_S__param_0];
	ld.param.u32 	%r2, [_Z11kernel_adamiiffffPfS_S_S__param_1];
	ld.param.f32 	%f21, [_Z11kernel_adamiiffffPfS_S_S__param_2];
	ld.param.f32 	%f22, [_Z11kernel_adamiiffffPfS_S_S__param_3];
	ld.param.f32 	%f23, [_Z11kernel_adamiiffffPfS_S_S__param_4];
	ld.param.f32 	%f24, [_Z11kernel_adamiiffffPfS_S_S__param_5];
	ld.param.u64 	%rd1, [_Z11kernel_adamiiffffPfS_S_S__param_6];
	ld.param.u64 	%rd2, [_Z11kernel_adamiiffffPfS_S_S__param_7];
	ld.param.u64 	%rd3, [_Z11kernel_adamiiffffPfS_S_S__param_8];
	ld.param.u64 	%rd4, [_Z11kernel_adamiiffffPfS_S_S__param_9];
	mov.u32 	%r4, %ctaid.x;
	mov.u32 	%r5, %ntid.x;
	mov.u32 	%r6, %tid.x;
	mad.lo.s32 	%r1, %r4, %r5, %r6;
	setp.ge.s32 	%p1, %r1, %r3;
	mov.f32 	%f167, 0f3F800000;
	@%p1 bra 	$L__BB4_19;
	cvta.to.global.u64 	%rd5, %rd1;
	cvta.to.global.u64 	%rd6, %rd4;
	cvta.to.global.u64 	%rd7, %rd2;
	mul.wide.s32 	%rd8, %r1, 4;
	add.s64 	%rd9, %rd5, %rd8;
	ld.global.f32 	%f26, [%rd9];
	mul.f32 	%f27, %f22, %f26;
	mov.f32 	%f25, 0f3F800000;
	sub.f32 	%f28, %f25, %f22;
	add.s64 	%rd10, %rd6, %rd8;
	ld.global.f32 	%f29, [%rd10];
	mul.f32 	%f30, %f28, %f29;
	sub.f32 	%f31, %f27, %f30;
	st.global.f32 	[%rd9], %f31;
	add.s64 	%rd11, %rd7, %rd8;
	ld.global.f32 	%f32, [%rd11];
	sub.f32 	%f33, %f25, %f23;
	ld.global.f32 	%f34, [%rd10];
	mul.f32 	%f35, %f33, %f34;
	mul.f32 	%f36, %f34, %f35;
	fma.rn.f32 	%f1, %f23, %f32, %f36;
	st.global.f32 	[%rd11], %f1;
	ld.global.f32 	%f2, [%rd9];
	cvt.rn.f32.s32 	%f3, %r2;
	mul.f32 	%f37, %f3, 0f3F000000;
	cvt.rzi.f32.f32 	%f38, %f37;
	add.f32 	%f39, %f38, %f38;
	sub.f32 	%f40, %f3, %f39;
	abs.f32 	%f4, %f40;
	abs.f32 	%f5, %f22;
	setp.lt.f32 	%p2, %f5, 0f00800000;
	mul.f32 	%f41, %f5, 0f4B800000;
	selp.f32 	%f42, %f41, %f5, %p2;
	selp.f32 	%f43, 0fC1C00000, 0f00000000, %p2;
	mov.b32 	%r7, %f42;
	add.s32 	%r8, %r7, -1060439283;
	and.b32  	%r9, %r8, -8388608;
	sub.s32 	%r10, %r7, %r9;
	mov.b32 	%f44, %r10;
	cvt.rn.f32.s32 	%f45, %r9;
	fma.rn.f32 	%f46, %f45, 0f34000000, %f43;
	add.f32 	%f47, %f44, 0fBF800000;
	add.f32 	%f48, %f44, 0f3F800000;
	rcp.approx.ftz.f32 	%f49, %f48;
	add.f32 	%f50, %f47, %f47;
	mul.f32 	%f51, %f50, %f49;
	mul.f32 	%f52, %f51, %f51;
	sub.f32 	%f53, %f47, %f51;
	add.f32 	%f54, %f53, %f53;
	neg.f32 	%f55, %f51;
	fma.rn.f32 	%f56, %f55, %f47, %f54;
	mul.rn.f32 	%f57, %f49, %f56;
	fma.rn.f32 	%f58, %f52, 0f3A2C32E4, 0f3B52E7DB;
	fma.rn.f32 	%f59, %f58, %f52, 0f3C93BB73;
	fma.rn.f32 	%f60, %f59, %f52, 0f3DF6384F;
	mul.rn.f32 	%f61, %f60, %f52;
	fma.rn.f32 	%f62, %f51, 0f3FB8AA3B, %f46;
	sub.f32 	%f63, %f46, %f62;
	fma.rn.f32 	%f64, %f51, 0f3FB8AA3B, %f63;
	fma.rn.f32 	%f65, %f57, 0f3FB8AA3B, %f64;
	fma.rn.f32 	%f66, %f51, 0f32A55E34, %f65;
	mul.f32 	%f67, %f61, 0f40400000;
	fma.rn.f32 	%f68, %f67, %f57, %f66;
	fma.rn.f32 	%f69, %f61, %f51, %f68;
	add.rn.f32 	%f70, %f62, %f69;
	neg.f32 	%f71, %f62;
	add.rn.f32 	%f72, %f70, %f71;
	neg.f32 	%f73, %f72;
	add.rn.f32 	%f74, %f69, %f73;
	mul.rn.f32 	%f75, %f70, %f3;
	neg.f32 	%f76, %f75;
	fma.rn.f32 	%f77, %f70, %f3, %f76;
	fma.rn.f32 	%f78, %f74, %f3, %f77;
	cvt.rni.f32.f32 	%f79, %f75;
	sub.f32 	%f80, %f75, %f79;
	add.f32 	%f81, %f80, %f78;
	fma.rn.f32 	%f82, %f81, 0f391FCB8E, 0f3AAF85ED;
	fma.rn.f32 	%f83, %f82, %f81, 0f3C1D9856;
	fma.rn.f32 	%f84, %f83, %f81, 0f3D6357BB;
	fma.rn.f32 	%f85, %f84, %f81, 0f3E75FDEC;
	fma.rn.f32 	%f86, %f85, %f81, 0f3F317218;
	fma.rn.f32 	%f87, %f86, %f81, 0f3F800000;
	cvt.rzi.s32.f32 	%r11, %f79;
	setp.gt.f32 	%p3, %f79, 0f00000000;
	selp.b32 	%r12, 0, -2097152000, %p3;
	add.s32 	%r13, %r12, 2130706432;
	mov.b32 	%f88, %r13;
	mul.f32 	%f89, %f87, %f88;
	shl.b32 	%r14, %r11, 23;
	sub.s32 	%r15, %r14, %r12;
	mov.b32 	%f90, %r15;
	mul.f32 	%f91, %f89, %f90;
	abs.f32 	%f92, %f75;
	setp.gt.f32 	%p4, %f92, 0f43180000;
	setp.lt.f32 	%p5, %f75, 0f00000000;
	selp.f32 	%f93, 0f00000000, 0f7F800000, %p5;
	selp.f32 	%f6, %f93, %f91, %p4;
	setp.eq.f32 	%p6, %f22, 0f3F800000;
	setp.eq.s32 	%p7, %r2, 0;
	or.pred  	%p8, %p7, %p6;
	@%p8 bra 	$L__BB4_9;
	setp.num.f32 	%p9, %f5, %f5;
	abs.f32 	%f94, %f3;
	setp.num.f32 	%p10, %f94, %f94;
	and.pred  	%p11, %p9, %p10;
	@%p11 bra 	$L__BB4_4;
	add.rn.f32 	%f167, %f22, %f3;
	bra.uni 	$L__BB4_9;
$L__BB4_4:
	setp.neu.f32 	%p12, %f22, 0f00000000;
	setp.neu.f32 	%p13, %f5, 0f7F800000;
	and.pred  	%p14, %p12, %p13;
	@%p14 bra 	$L__BB4_6;
	setp.neu.f32 	%p20, %f4, 0f3F800000;
	add.f32 	%f97, %f22, %f22;
	mov.b32 	%r16, %f97;
	setp.lt.s32 	%p21, %r2, 0;
	xor.b32  	%r17, %r16, 2139095040;
	selp.b32 	%r18, %r17, %r16, %p21;
	and.b32  	%r19, %r18, 2147483647;
	selp.b32 	%r20, %r19, %r18, %p20;
	mov.b32 	%f167, %r20;
	bra.uni 	$L__BB4_9;
$L__BB4_6:
	setp.eq.f32 	%p15, %f22, 0fBF800000;
	setp.eq.f32 	%p16, %f94, 0f7F800000;
	and.pred  	%p17, %p15, %p16;
	@%p17 bra 	$L__BB4_9;
	setp.geu.f32 	%p18, %f22, 0f00000000;
	mov.f32 	%f167, %f6;
	@%p18 bra 	$L__BB4_9;
	setp.neu.f32 	%p19, %f4, 0f3F800000;
	neg.f32 	%f96, %f6;
	selp.f32 	%f167, %f6, %f96, %p19;
$L__BB4_9:
	setp.eq.s32 	%p22, %r2, 0;
	mov.f32 	%f168, 0f3F800000;
	sub.f32 	%f99, %f168, %f167;
	div.rn.f32 	%f12, %f2, %f99;
	abs.f32 	%f13, %f23;
	setp.lt.f32 	%p23, %f13, 0f00800000;
	mul.f32 	%f100, %f13, 0f4B800000;
	selp.f32 	%f101, %f100, %f13, %p23;
	selp.f32 	%f102, 0fC1C00000, 0f00000000, %p23;
	mov.b32 	%r21, %f101;
	add.s32 	%r22, %r21, -1060439283;
	and.b32  	%r23, %r22, -8388608;
	sub.s32 	%r24, %r21, %r23;
	mov.b32 	%f103, %r24;
	cvt.rn.f32.s32 	%f104, %r23;
	fma.rn.f32 	%f105, %f104, 0f34000000, %f102;
	add.f32 	%f106, %f103, 0fBF800000;
	add.f32 	%f107, %f103, 0f3F800000;
	rcp.approx.ftz.f32 	%f108, %f107;
	add.f32 	%f109, %f106, %f106;
	mul.f32 	%f110, %f109, %f108;
	mul.f32 	%f111, %f110, %f110;
	sub.f32 	%f112, %f106, %f110;
	add.f32 	%f113, %f112, %f112;
	neg.f32 	%f114, %f110;
	fma.rn.f32 	%f115, %f114, %f106, %f113;
	mul.rn.f32 	%f116, %f108, %f115;
	fma.rn.f32 	%f117, %f111, 0f3A2C32E4, 0f3B52E7DB;
	fma.rn.f32 	%f118, %f117, %f111, 0f3C93BB73;
	fma.rn.f32 	%f119, %f118, %f111, 0f3DF6384F;
	mul.rn.f32 	%f120, %f119, %f111;
	fma.rn.f32 	%f121, %f110, 0f3FB8AA3B, %f105;
	sub.f32 	%f122, %f105, %f121;
	fma.rn.f32 	%f123, %f110, 0f3FB8AA3B, %f122;
	fma.rn.f32 	%f124, %f116, 0f3FB8AA3B, %f123;
	fma.rn.f32 	%f125, %f110, 0f32A55E34, %f124;
	mul.f32 	%f126, %f120, 0f40400000;
	fma.rn.f32 	%f127, %f126, %f116, %f125;
	fma.rn.f32 	%f128, %f120, %f110, %f127;
	add.rn.f32 	%f129, %f121, %f128;
	neg.f32 	%f130, %f121;
	add.rn.f32 	%f131, %f129, %f130;
	neg.f32 	%f132, %f131;
	add.rn.f32 	%f133, %f128, %f132;
	mul.rn.f32 	%f134, %f129, %f3;
	neg.f32 	%f135, %f134;
	fma.rn.f32 	%f136, %f129, %f3, %f135;
	fma.rn.f32 	%f137, %f133, %f3, %f136;
	cvt.rni.f32.f32 	%f138, %f134;
	sub.f32 	%f139, %f134, %f138;
	add.f32 	%f140, %f139, %f137;
	fma.rn.f32 	%f141, %f140, 0f391FCB8E, 0f3AAF85ED;
	fma.rn.f32 	%f142, %f141, %f140, 0f3C1D9856;
	fma.rn.f32 	%f143, %f142, %f140, 0f3D6357BB;
	fma.rn.f32 	%f144, %f143, %f140, 0f3E75FDEC;
	fma.rn.f32 	%f145, %f144, %f140, 0f3F317218;
	fma.rn.f32 	%f146, %f145, %f140, 0f3F800000;
	cvt.rzi.s32.f32 	%r25, %f138;
	setp.gt.f32 	%p24, %f138, 0f00000000;
	selp.b32 	%r26, 0, -2097152000, %p24;
	add.s32 	%r27, %r26, 2130706432;
	mov.b32 	%f147, %r27;
	mul.f32 	%f148, %f146, %f147;
	shl.b32 	%r28, %r25, 23;
	sub.s32 	%r29, %r28, %r26;
	mov.b32 	%f149, %r29;
	mul.f32 	%f150, %f148, %f149;
	abs.f32 	%f151, %f134;
	setp.gt.f32 	%p25, %f151, 0f43180000;
	setp.lt.f32 	%p26, %f134, 0f00000000;
	selp.f32 	%f152, 0f00000000, 0f7F800000, %p26;
	selp.f32 	%f14, %f152, %f150, %p25;
	setp.eq.f32 	%p27, %f23, 0f3F800000;
	or.pred  	%p28, %p22, %p27;
	@%p28 bra 	$L__BB4_17;
	setp.num.f32 	%p29, %f13, %f13;
	abs.f32 	%f153, %f3;
	setp.num.f32 	%p30, %f153, %f153;
	and.pred  	%p31, %p29, %p30;
	@%p31 bra 	$L__BB4_12;
	add.rn.f32 	%f168, %f23, %f3;
	bra.uni 	$L__BB4_17;
$L__BB4_12:
	setp.neu.f32 	%p32, %f23, 0f00000000;
	setp.neu.f32 	%p33, %f13, 0f7F800000;
	and.pred  	%p34, %p32, %p33;
	@%p34 bra 	$L__BB4_14;
	setp.neu.f32 	%p40, %f4, 0f3F800000;
	add.f32 	%f156, %f23, %f23;
	mov.b32 	%r30, %f156;
	setp.lt.s32 	%p41, %r2, 0;
	xor.b32  	%r31, %r30, 2139095040;
	selp.b32 	%r32, %r31, %r30, %p41;
	and.b32  	%r33, %r32, 2147483647;
	selp.b32 	%r34, %r33, %r32, %p40;
	mov.b32 	%f168, %r34;
	bra.uni 	$L__BB4_17;
$L__BB4_14:
	setp.eq.f32 	%p35, %f23, 0fBF800000;
	setp.eq.f32 	%p36, %f153, 0f7F800000;
	and.pred  	%p37, %p35, %p36;
	@%p37 bra 	$L__BB4_17;
	setp.geu.f32 	%p38, %f23, 0f00000000;
	mov.f32 	%f168, %f14;
	@%p38 bra 	$L__BB4_17;
	setp.neu.f32 	%p39, %f4, 0f3F800000;
	neg.f32 	%f155, %f14;
	selp.f32 	%f168, %f14, %f155, %p39;
$L__BB4_17:
	mov.f32 	%f157, 0f3F800000;
	sub.f32 	%f158, %f157, %f168;
	div.rn.f32 	%f20, %f1, %f158;
	mul.f32 	%f159, %f12, %f12;
	setp.ltu.f32 	%p42, %f20, %f159;
	@%p42 bra 	$L__BB4_19;
	mul.f32 	%f160, %f21, %f12;
	sqrt.rn.f32 	%f161, %f20;
	add.f32 	%f162, %f24, %f161;
	div.rn.f32 	%f163, %f160, %f162;
	cvta.to.global.u64 	%rd12, %rd3;
	add.s64 	%rd14, %rd12, %rd8;
	ld.global.f32 	%f164, [%rd14];
	sub.f32 	%f165, %f164, %f163;
	st.global.f32 	[%rd14], %f165;
$L__BB4_19:
	ret;

}


// ===== COMPILED SASS (sm_100) =====

	.target	sm_100

	.elftype	@"ET_EXEC"


//--------------------- .note.nv.tkinfo           --------------------------
	.section	.note.nv.tkinfo,"",@"SHT_NOTE"
	.sectionflags	@"SHF_NOTE_NV_TKINFO"
	.tkinfo
        /*0018*/ 	.word	0x00000002
        /*0030*/ 	.string	""
        /*0030*/ 	.string	"ptxas"
        /*0030*/ 	.string	"Cuda compilation tools, release 13.0, V13.0.88"
        /*0030*/ 	.string	"Build cuda_13.0.r13.0/compiler.36424714_0"
        /*0030*/ 	.string	"-arch sm_100 -m 64 "



//--------------------- .note.nv.cuinfo           --------------------------
	.section	.note.nv.cuinfo,"",@"SHT_NOTE"
	.sectionflags	@"SHF_NOTE_NV_CUINFO"
        /*0018*/ 	.short	0x0002
        /*001a*/ 	.short	0x0064
        /*001c*/ 	.short	0x0082
	.zero		2


//--------------------- .nv.info                  --------------------------
	.section	.nv.info,"",@"SHT_CUDA_INFO"
	.align	4


	//----- nvinfo : EIATTR_REGCOUNT
	.align		4
        /*0000*/ 	.byte	0x04, 0x2f
        /*0002*/ 	.short	(.L_1 - .L_0)
	.align		4
.L_0:
        /*0004*/ 	.word	index@(_Z14kernel_rectifyiiPfi)
        /*0008*/ 	.word	0x00000008


	//----- nvinfo : EIATTR_FRAME_SIZE
	.align		4
.L_1:
        /*000c*/ 	.byte	0x04, 0x11
        /*000e*/ 	.short	(.L_3 - .L_2)
	.align		4
.L_2:
        /*0010*/ 	.word	index@(_Z14kernel_rectifyiiPfi)
        /*0014*/ 	.word	0x00000000


	//----- nvinfo : EIATTR_REGCOUNT
	.align		4
.L_3:
        /*0018*/ 	.byte	0x04, 0x2f
        /*001a*/ 	.short	(.L_5 - .L_4)
	.align		4
.L_4:
        /*001c*/ 	.word	index@(_Z19kernel_rectify_gradiiPKfiPfi)
        /*0020*/ 	.word	0x0000000c


	//----- nvinfo : EIATTR_FRAME_SIZE
	.align		4
.L_5:
        /*0024*/ 	.byte	0x04, 0x11
        /*0026*/ 	.short	(.L_7 - .L_6)
	.align		4
.L_6:
        /*0028*/ 	.word	index@(_Z19kernel_rectify_gradiiPKfiPfi)
        /*002c*/ 	.word	0x00000000


	//----- nvinfo : EIATTR_REGCOUNT
	.align		4
.L_7:
        /*0030*/ 	.byte	0x04, 0x2f
        /*0032*/ 	.short	(.L_9 - .L_8)
	.align		4
.L_8:
        /*0034*/ 	.word	index@(_Z20kernel_squared_erroriPKfiS0_iPfi)
        /*0038*/ 	.word	0x0000000c


	//----- nvinfo : EIATTR_FRAME_SIZE
	.align		4
.L_9:
        /*003c*/ 	.byte	0x04, 0x11
        /*003e*/ 	.short	(.L_11 - .L_10)
	.align		4
.L_10:
        /*0040*/ 	.word	index@(_Z20kernel_squared_erroriPKfiS0_iPfi)
        /*0044*/ 	.word	0x00000000


	//----- nvinfo : EIATTR_REGCOUNT
	.align		4
.L_11:
        /*0048*/ 	.byte	0x04, 0x2f
        /*004a*/ 	.short	(.L_13 - .L_12)
	.align		4
.L_12:
        /*004c*/ 	.word	index@(_Z25kernel_squared_error_gradiPKfiS0_iPfi)
        /*0050*/ 	.word	0x0000000c


	//----- nvinfo : EIATTR_FRAME_SIZE
	.align		4
.L_13:
        /*0054*/ 	.byte	0x04, 0x11
        /*0056*/ 	.short	(.L_15 - .L_14)
	.align		4
.L_14:
        /*0058*/ 	.word	index@(_Z25kernel_squared_error_gradiPKfiS0_iPfi)
        /*005c*/ 	.word	0x00000000


	//----- nvinfo : EIATTR_REGCOUNT
	.align		4
.L_15:
        /*0060*/ 	.byte	0x04, 0x2f
        /*0062*/ 	.short	(.L_17 - .L_16)
	.align		4
.L_16:
        /*0064*/ 	.word	index@(_Z11kernel_adamiiffffPfS_S_S_)
        /*0068*/ 	.word	0x00000013


	//----- nvinfo : EIATTR_FRAME_SIZE
	.align		4
.L_17:
        /*006c*/ 	.byte	0x04, 0x11
        /*006e*/ 	.short	(.L_19 - .L_18)
	.align		4
.L_18:
        /*0070*/ 	.word	index@($__internal_1_$__cuda_sm3x_div_rn_noftz_f32_slowpath)
        /*0074*/ 	.word	0x00000000


	//----- nvinfo : EIATTR_FRAME_SIZE
	.align		4
.L_19:
        /*0078*/ 	.byte	0x04, 0x11
        /*007a*/ 	.short	(.L_21 - .L_20)
	.align		4
.L_20:
        /*007c*/ 	.word	index@($__internal_0_$__cuda_sm20_sqrt_rn_f32_slowpath)
        /*0080*/ 	.word	0x00000000


	//----- nvinfo : EIATTR_FRAME_SIZE
	.align		4
.L_21:
        /*0084*/ 	.byte	0x04, 0x11
        /*0086*/ 	.short	(.L_23 - .L_22)
	.align		4
.L_22:
        /*0088*/ 	.word	index@(_Z11kernel_adamiiffffPfS_S_S_)
        /*008c*/ 	.word	0x00000000


	//----- nvinfo : EIATTR_MIN_STACK_SIZE
	.align		4
.L_23:
        /*0090*/ 	.byte	0x04, 0x12
        /*0092*/ 	.short	(.L_25 - .L_24)
	.align		4
.L_24:
        /*0094*/ 	.word	index@(_Z11kernel_adamiiffffPfS_S_S_)
        /*0098*/ 	.word	0x00000000


	//----- nvinfo : EIATTR_MIN_STACK_SIZE
	.align		4
.L_25:
        /*009c*/ 	.byte	0x04, 0x12
        /*009e*/ 	.short	(.L_27 - .L_26)
	.align		4
.L_26:
        /*00a0*/ 	.word	index@(_Z25kernel_squared_error_gradiPKfiS0_iPfi)
        /*00a4*/ 	.word	0x00000000


	//----- nvinfo : EIATTR_MIN_STACK_SIZE
	.align		4
.L_27:
        /*00a8*/ 	.byte	0x04, 0x12
        /*00aa*/ 	.short	(.L_29 - .L_28)
	.align		4
.L_28:
        /*00ac*/ 	.word	index@(_Z20kernel_squared_erroriPKfiS0_iPfi)
        /*00b0*/ 	.word	0x00000000


	//----- nvinfo : EIATTR_MIN_STACK_SIZE
	.align		4
.L_29:
        /*00b4*/ 	.byte	0x04, 0x12
        /*00b6*/ 	.short	(.L_31 - .L_30)
	.align		4
.L_30:
        /*00b8*/ 	.word	index@(_Z19kernel_rectify_gradiiPKfiPfi)
        /*00bc*/ 	.word	0x00000000


	//----- nvinfo : EIATTR_MIN_STACK_SIZE
	.align		4
.L_31:
        /*00c0*/ 	.byte	0x04, 0x12
        /*00c2*/ 	.short	(.L_33 - .L_32)
	.align		4
.L_32:
        /*00c4*/ 	.word	index@(_Z14kernel_rectifyiiPfi)
        /*00c8*/ 	.word	0x00000000
.L_33:


//--------------------- .nv.compat                --------------------------
	.section	.nv.compat,"",@"SHT_CUDA_COMPAT_INFO"
	.align	4
        /*0000*/ 	.byte	0x02, 0x09, 0x00, 0x00, 0x02, 0x02, 0x01, 0x00, 0x02, 0x05, 0x05, 0x00, 0x03, 0x07, 0x01, 0x01
        /*0010*/ 	.byte	0x02, 0x03, 0x00, 0x00, 0x02, 0x06, 0x01, 0x00, 0x04, 0x0b, 0x08, 0x00, 0x01, 0x00, 0x00, 0x00
        /*0020*/ 	.byte	0x00, 0x00, 0x00, 0x00


//--------------------- .nv.info._Z11kernel_adamiiffffPfS_S_S_ --------------------------
	.section	.nv.info._Z11kernel_adamiiffffPfS_S_S_,"",@"SHT_CUDA_INFO"
	.sectionflags	@""
	.align	4


	//----- nvinfo : EIATTR_CUDA_API_VERSION
	.align		4
        /*0000*/ 	.byte	0x04, 0x37
        /*0002*/ 	.short	(.L_35 - .L_34)
.L_34:
        /*0004*/ 	.word	0x00000082


	//----- nvinfo : EIATTR_KPARAM_INFO
	.align		4
.L_35:
        /*0008*/ 	.byte	0x04, 0x17
        /*000a*/ 	.short	(.L_37 - .L_36)
.L_36:
        /*000c*/ 	.word	0x00000000
        /*0010*/ 	.short	0x0009
        /*0012*/ 	.short	0x0030
        /*0014*/ 	.byte	0x00, 0xf5, 0x21, 0x00


	//----- nvinfo : EIATTR_KPARAM_INFO
	.align		4
.L_37:
        /*0018*/ 	.byte	0x04, 0x17
        /*001a*/ 	.short	(.L_39 - .L_38)
.L_38:
        /*001c*/ 	.word	0x00000000
        /*0020*/ 	.short	0x0008
        /*0022*/ 	.short	0x0028
        /*0024*/ 	.byte	0x00, 0xf5, 0x21, 0x00


	//----- nvinfo : EIATTR_KPARAM_INFO
	.align		4
.L_39:
        /*0028*/ 	.byte	0x04, 0x17
        /*002a*/ 	.short	(.L_41 - .L_40)
.L_40:
        /*002c*/ 	.word	0x00000000
        /*0030*/ 	.short	0x0007
        /*0032*/ 	.short	0x0020
        /*0034*/ 	.byte	0x00, 0xf5, 0x21, 0x00


	//----- nvinfo : EIATTR_KPARAM_INFO
	.align		4
.L_41:
        /*0038*/ 	.byte	0x04, 0x17
        /*003a*/ 	.short	(.L_43 - .L_42)
.L_42:
        /*003c*/ 	.word	0x00000000
        /*0040*/ 	.short	0x0006
        /*0042*/ 	.short	0x0018
        /*0044*/ 	.byte	0x00, 0xf5, 0x21, 0x00


	//----- nvinfo : EIATTR_KPARAM_INFO
	.align		4
.L_43:
        /*0048*/ 	.byte	0x04, 0x17
        /*004a*/ 	.short	(.L_45 - .L_44)
.L_44:
        /*004c*/ 	.word	0x00000000
        /*0050*/ 	.short	0x0005
        /*0052*/ 	.short	0x0014
        /*0054*/ 	.byte	0x00, 0xf0, 0x11, 0x00


	//----- nvinfo : EIATTR_KPARAM_INFO
	.align		4
.L_45:
        /*0058*/ 	.byte	0x04, 0x17
        /*005a*/ 	.short	(.L_47 - .L_46)
.L_46:
        /*005c*/ 	.word	0x00000000
        /*0060*/ 	.short	0x0004
        /*0062*/ 	.short	0x0010
        /*0064*/ 	.byte	0x00, 0xf0, 0x11, 0x00


	//----- nvinfo : EIATTR_KPARAM_INFO
	.align		4
.L_47:
        /*0068*/ 	.byte	0x04, 0x17
        /*006a*/ 	.short	(.L_49 - .L_48)
.L_48:
        /*006c*/ 	.word	0x00000000
        /*0070*/ 	.short	0x0003
        /*0072*/ 	.short	0x000c
        /*0074*/ 	.byte	0x00, 0xf0, 0x11, 0x00


	//----- nvinfo : EIATTR_KPARAM_INFO
	.align		4
.L_49:
        /*0078*/ 	.byte	0x04, 0x17
        /*007a*/ 	.short	(.L_51 - .L_50)
.L_50:
        /*007c*/ 	.word	0x00000000
        /*0080*/ 	.short	0x0002
        /*0082*/ 	.short	0x0008
        /*0084*/ 	.byte	0x00, 0xf0, 0x11, 0x00


	//----- nvinfo : EIATTR_KPARAM_INFO
	.align		4
.L_51:
        /*0088*/ 	.byte	0x04, 0x17
        /*008a*/ 	.short	(.L_53 - .L_52)
.L_52:
        /*008c*/ 	.word	0x00000000
        /*0090*/ 	.short	0x0001
        /*0092*/ 	.short	0x0004
        /*0094*/ 	.byte	0x00, 0xf0, 0x11, 0x00


	//----- nvinfo : EIATTR_KPARAM_INFO
	.align		4
.L_53:
        /*0098*/ 	.byte	0x04, 0x17
        /*009a*/ 	.short	(.L_55 - .L_54)
.L_54:
        /*009c*/ 	.word	0x00000000
        /*00a0*/ 	.short	0x0000
        /*00a2*/ 	.short	0x0000
        /*00a4*/ 	.byte	0x00, 0xf0, 0x11, 0x00


	//----- nvinfo : EIATTR_SPARSE_MMA_MASK
	.align		4
.L_55:
        /*00a8*/ 	.byte	0x03, 0x50
        /*00aa*/ 	.short	0x0000


	//----- nvinfo : EIATTR_MAXREG_COUNT
	.align		4
        /*00ac*/ 	.byte	0x03, 0x1b
        /*00ae*/ 	.short	0x00ff


	//----- nvinfo : EIATTR_MERCURY_ISA_VERSION
	.align		4
        /*00b0*/ 	.byte	0x03, 0x5f
        /*00b2*/ 	.short	0x0101


	//----- nvinfo : EIATTR_VRC_CTA_INIT_COUNT
	.align		4
        /*00b4*/ 	.byte	0x02, 0x4a
	.zero		1
	.zero		1


	//----- nvinfo : EIATTR_EXIT_INSTR_OFFSETS
	.align		4
        /*00b8*/ 	.byte	0x04, 0x1c
        /*00ba*/ 	.short	(.L_57 - .L_56)


	//   ....[0]....
.L_56:
        /*00bc*/ 	.word	0x00000070


	//   ....[1]....
        /*00c0*/ 	.word	0x00000ec0


	//   ....[2]....
        /*00c4*/ 	.word	0x00001130


	//----- nvinfo : EIATTR_CRS_STACK_SIZE
	.align		4
.L_57:
        /*00c8*/ 	.byte	0x04, 0x1e
        /*00ca*/ 	.short	(.L_59 - .L_58)
.L_58:
        /*00cc*/ 	.word	0x00000000


	//----- nvinfo : EIATTR_CBANK_PARAM_SIZE
	.align		4
.L_59:
        /*00d0*/ 	.byte	0x03, 0x19
        /*00d2*/ 	.short	0x0038


	//----- nvinfo : EIATTR_PARAM_CBANK
	.align		4
        /*00d4*/ 	.byte	0x04, 0x0a
        /*00d6*/ 	.short	(.L_61 - .L_60)
	.align		4
.L_60:
        /*00d8*/ 	.word	index@(.nv.constant0._Z11kernel_adamiiffffPfS_S_S_)
        /*00dc*/ 	.short	0x0380
        /*00de*/ 	.short	0x0038


	//----- nvinfo : EIATTR_SW_WAR
	.align		4
.L_61:
        /*00e0*/ 	.byte	0x04, 0x36
        /*00e2*/ 	.short	(.L_63 - .L_62)
.L_62:
        /*00e4*/ 	.word	0x00000008
.L_63:


//--------------------- .nv.info._Z25kernel_squared_error_gradiPKfiS0_iPfi --------------------------
	.section	.nv.info._Z25kernel_squared_error_gradiPKfiS0_iPfi,"",@"SHT_CUDA_INFO"
	.sectionflags	@""
	.align	4


	//----- nvinfo : EIATTR_CUDA_API_VERSION
	.align		4
        /*0000*/ 	.byte	0x04, 0x37
        /*0002*/ 	.short	(.L_65 - .L_64)
.L_64:
        /*0004*/ 	.word	0x00000082


	//----- nvinfo : EIATTR_KPARAM_INFO
	.align		4
.L_65:
        /*0008*/ 	.byte	0x04, 0x17
        /*000a*/ 	.short	(.L_67 - .L_66)
.L_66:
        /*000c*/ 	.word	0x00000000
        /*0010*/ 	.short	0x0006
        /*0012*/ 	.short	0x0030
        /*0014*/ 	.byte	0x00, 0xf0, 0x11, 0x00


	//----- nvinfo : EIATTR_KPARAM_INFO
	.align		4
.L_67:
        /*0018*/ 	.byte	0x04, 0x17
        /*001a*/ 	.short	(.L_69 - .L_68)
.L_68:
        /*001c*/ 	.word	0x00000000
        /*0020*/ 	.short	0x0005
        /*0022*/ 	.short	0x0028
        /*0024*/ 	.byte	0x00, 0xf5, 0x21, 0x00


	//----- nvinfo : EIATTR_KPARAM_INFO
	.align		4
.L_69:
        /*0028*/ 	.byte	0x04, 0x17
        /*002a*/ 	.short	(.L_71 - .L_70)
.L_70:
        /*002c*/ 	.word	0x00000000
        /*0030*/ 	.short	0x0004
        /*0032*/ 	.short	0x0020
        /*0034*/ 	.byte	0x00, 0xf0, 0x11, 0x00


	//----- nvinfo : EIATTR_KPARAM_INFO
	.align		4
.L_71:
        /*0038*/ 	.byte	0x04, 0x17
        /*003a*/ 	.short	(.L_73 - .L_72)
.L_72:
        /*003c*/ 	.word	0x00000000
        /*0040*/ 	.short	0x0003
        /*0042*/ 	.short	0x0018
        /*0044*/ 	.byte	0x00, 0xf5, 0x21, 0x00


	//----- nvinfo : EIATTR_KPARAM_INFO
	.align		4
.L_73:
        /*0048*/ 	.byte	0x04, 0x17
        /*004a*/ 	.short	(.L_75 - .L_74)
.L_74:
        /*004c*/ 	.word	0x00000000
        /*0050*/ 	.short	0x0002
        /*0052*/ 	.short	0x0010
        /*0054*/ 	.byte	0x00, 0xf0, 0x11, 0x00


	//----- nvinfo : EIATTR_KPARAM_INFO
	.align		4
.L_75:
        /*0058*/ 	.byte	0x04, 0x17
        /*005a*/ 	.short	(.L_77 - .L_76)
.L_76:
        /*005c*/ 	.word	0x00000000
        /*0060*/ 	.short	0x0001
        /*0062*/ 	.short	0x0008
        /*0064*/ 	.byte	0x00, 0xf5, 0x21, 0x00


	//----- nvinfo : EIATTR_KPARAM_INFO
	.align		4
.L_77:
        /*0068*/ 	.byte	0x04, 0x17
        /*006a*/ 	.short	(.L_79 - .L_78)
.L_78:
        /*006c*/ 	.word	0x00000000
        /*0070*/ 	.short	0x0000
        /*0072*/ 	.short	0x0000
        /*0074*/ 	.byte	0x00, 0xf0, 0x11, 0x00


	//----- nvinfo : EIATTR_SPARSE_MMA_MASK
	.align		4
.L_79:
        /*0078*/ 	.byte	0x03, 0x50
        /*007a*/ 	.short	0x0000


	//----- nvinfo : EIATTR_MAXREG_COUNT
	.align		4
        /*007c*/ 	.byte	0x03, 0x1b
        /*007e*/ 	.short	0x00ff


	//----- nvinfo : EIATTR_MERCURY_ISA_VERSION
	.align		4
        /*0080*/ 	.byte	0x03, 0x5f
        /*0082*/ 	.short	0x0101


	//----- nvinfo : EIATTR_VRC_CTA_INIT_COUNT
	.align		4
        /*0084*/ 	.byte	0x02, 0x4a
	.zero		1
	.zero		1


	//----- nvinfo : EIATTR_EXIT_INSTR_OFFSETS
	.align		4
        /*0088*/ 	.byte	0x04, 0x1c
        /*008a*/ 	.short	(.L_81 - .L_80)


	//   ....[0]....
.L_80:
        /*008c*/ 	.word	0x00000070


	//   ....[1]....
        /*0090*/ 	.word	0x000001a0


	//----- nvinfo : EIATTR_CBANK_PARAM_SIZE
	.align		4
.L_81:
        /*0094*/ 	.byte	0x03, 0x19
        /*0096*/ 	.short	0x0034


	//----- nvinfo : EIATTR_PARAM_CBANK
	.align		4
        /*0098*/ 	.byte	0x04, 0x0a
        /*009a*/ 	.short	(.L_83 - .L_82)
	.align		4
.L_82:
        /*009c*/ 	.word	index@(.nv.constant0._Z25kernel_squared_error_gradiPKfiS0_iPfi)
        /*00a0*/ 	.short	0x0380
        /*00a2*/ 	.short	0x0034


	//----- nvinfo : EIATTR_SW_WAR
	.align		4
.L_83:
        /*00a4*/ 	.byte	0x04, 0x36
        /*00a6*/ 	.short	(.L_85 - .L_84)
.L_84:
        /*00a8*/ 	.word	0x00000008
.L_85:


//--------------------- .nv.info._Z20kernel_squared_erroriPKfiS0_iPfi --------------------------
	.section	.nv.info._Z20kernel_squared_erroriPKfiS0_iPfi,"",@"SHT_CUDA_INFO"
	.sectionflags	@""
	.align	4


	//----- nvinfo : EIATTR_CUDA_API_VERSION
	.align		4
        /*0000*/ 	.byte	0x04, 0x37
        /*0002*/ 	.short	(.L_87 - .L_86)
.L_86:
        /*0004*/ 	.word	0x00000082


	//----- nvinfo : EIATTR_KPARAM_INFO
	.align		4
.L_87:
        /*0008*/ 	.byte	0x04, 0x17
        /*000a*/ 	.short	(.L_89 - .L_88)
.L_88:
        /*000c*/ 	.word	0x00000000
        /*0010*/ 	.short	0x0006
        /*0012*/ 	.short	0x0030
        /*0014*/ 	.byte	0x00, 0xf0, 0x11, 0x00


	//----- nvinfo : EIATTR_KPARAM_INFO
	.align		4
.L_89:
        /*0018*/ 	.byte	0x04, 0x17
        /*001a*/ 	.short	(.L_91 - .L_90)
.L_90:
        /*001c*/ 	.word	0x00000000
        /*0020*/ 	.short	0x0005
        /*0022*/ 	.short	0x0028
        /*0024*/ 	.byte	0x00, 0xf5, 0x21, 0x00


	//----- nvinfo : EIATTR_KPARAM_INFO
	.align		4
.L_91:
        /*0028*/ 	.byte	0x04, 0x17
        /*002a*/ 	.short	(.L_93 - .L_92)
.L_92:
        /*002c*/ 	.word	0x00000000
        /*0030*/ 	.short	0x0004
        /*0032*/ 	.short	0x0020
        /*0034*/ 	.byte	0x00, 0xf0, 0x11, 0x00


	//----- nvinfo : EIATTR_KPARAM_INFO
	.align		4
.L_93:
        /*0038*/ 	.byte	0x04, 0x17
        /*003a*/ 	.short	(.L_95 - .L_94)
.L_94:
        /*003c*/ 	.word	0x00000000
        /*0040*/ 	.short	0x0003
        /*0042*/ 	.short	0x0018
        /*0044*/ 	.byte	0x00, 0xf5, 0x21, 0x00


	//----- nvinfo : EIATTR_KPARAM_INFO
	.align		4
.L_95:
        /*0048*/ 	.byte	0x04, 0x17
        /*004a*/ 	.short	(.L_97 - .L_96)
.L_96:
        /*004c*/ 	.word	0x00000000
        /*0050*/ 	.short	0x0002
        /*0052*/ 	.short	0x0010
        /*0054*/ 	.byte	0x00, 0xf0, 0x11, 0x00


	//----- nvinfo : EIATTR_KPARAM_INFO
	.align		4
.L_97:
        /*0058*/ 	.byte	0x04, 0x17
        /*005a*/ 	.short	(.L_99 - .L_98)
.L_98:
        /*005c*/ 	.word	0x00000000
        /*0060*/ 	.short	0x0001
        /*0062*/ 	.short	0x0008
        /*0064*/ 	.byte	0x00, 0xf5, 0x21, 0x00


	//----- nvinfo : EIATTR_KPARAM_INFO
	.align		4
.L_99:
        /*0068*/ 	.byte	0x04, 0x17
        /*006a*/ 	.short	(.L_101 - .L_100)
.L_100:
        /*006c*/ 	.word	0x00000000
        /*0070*/ 	.short	0x0000
        /*0072*/ 	.short	0x0000
        /*0074*/ 	.byte	0x00, 0xf0, 0x11, 0x00


	//----- nvinfo : EIATTR_SPARSE_MMA_MASK
	.align		4
.L_101:
        /*0078*/ 	.byte	0x03, 0x50
        /*007a*/ 	.short	0x0000


	//----- nvinfo : EIATTR_MAXREG_COUNT
	.align		4
        /*007c*/ 	.byte	0x03, 0x1b
        /*007e*/ 	.short	0x00ff


	//----- nvinfo : EIATTR_MERCURY_ISA_VERSION
	.align		4
        /*0080*/ 	.byte	0x03, 0x5f
        /*0082*/ 	.short	0x0101


	//----- nvinfo : EIATTR_VRC_CTA_INIT_COUNT
	.align		4
        /*0084*/ 	.byte	0x02, 0x4a
	.zero		1
	.zero		1


	//----- nvinfo : EIATTR_EXIT_INSTR_OFFSETS
	.align		4
        /*0088*/ 	.byte	0x04, 0x1c
        /*008a*/ 	.short	(.L_103 - .L_102)


	//   ....[0]....
.L_102:
        /*008c*/ 	.word	0x00000070


	//   ....[1]....
        /*0090*/ 	.word	0x000001a0


	//----- nvinfo : EIATTR_CBANK_PARAM_SIZE
	.align		4
.L_103:
        /*0094*/ 	.byte	0x03, 0x19
        /*0096*/ 	.short	0x0034


	//----- nvinfo : EIATTR_PARAM_CBANK
	.align		4
        /*0098*/ 	.byte	0x04, 0x0a
        /*009a*/ 	.short	(.L_105 - .L_104)
	.align		4
.L_104:
        /*009c*/ 	.word	index@(.nv.constant0._Z20kernel_squared_erroriPKfiS0_iPfi)
        /*00a0*/ 	.short	0x0380
        /*00a2*/ 	.short	0x0034


	//----- nvinfo : EIATTR_SW_WAR
	.align		4
.L_105:
        /*00a4*/ 	.byte	0x04, 0x36
        /*00a6*/ 	.short	(.L_107 - .L_106)
.L_106:
        /*00a8*/ 	.word	0x00000008
.L_107:


//--------------------- .nv.info._Z19kernel_rectify_gradiiPKfiPfi --------------------------
	.section	.nv.info._Z19kernel_rectify_gradiiPKfiPfi,"",@"SHT_CUDA_INFO"
	.sectionflags	@""
	.align	4


	//----- nvinfo : EIATTR_CUDA_API_VERSION
	.align		4
        /*0000*/ 	.byte	0x04, 0x37
        /*0002*/ 	.short	(.L_109 - .L_108)
.L_108:
        /*0004*/ 	.word	0x00000082


	//----- nvinfo : EIATTR_KPARAM_INFO
	.align		4
.L_109:
        /*0008*/ 	.byte	0x04, 0x17
        /*000a*/ 	.short	(.L_111 - .L_110)
.L_110:
        /*000c*/ 	.word	0x00000000
        /*0010*/ 	.short	0x0005
        /*0012*/ 	.short	0x0020
        /*0014*/ 	.byte	0x00, 0xf0, 0x11, 0x00


	//----- nvinfo : EIATTR_KPARAM_INFO
	.align		4
.L_111:
        /*0018*/ 	.byte	0x04, 0x17
        /*001a*/ 	.short	(.L_113 - .L_112)
.L_112:
        /*001c*/ 	.word	0x00000000
        /*0020*/ 	.short	0x0004
        /*0022*/ 	.short	0x0018
        /*0024*/ 	.byte	0x00, 0xf5, 0x21, 0x00


	//----- nvinfo : EIATTR_KPARAM_INFO
	.align		4
.L_113:
        /*0028*/ 	.byte	0x04, 0x17
        /*002a*/ 	.short	(.L_115 - .L_114)
.L_114:
        /*002c*/ 	.word	0x00000000
        /*0030*/ 	.short	0x0003
        /*0032*/ 	.short	0x0010
        /*0034*/ 	.byte	0x00, 0xf0, 0x11, 0x00


	//----- nvinfo : EIATTR_KPARAM_INFO
	.align		4
.L_115:
        /*0038*/ 	.byte	0x04, 0x17
        /*003a*/ 	.short	(.L_117 - .L_116)
.L_116:
        /*003c*/ 	.word	0x00000000
        /*0040*/ 	.short	0x0002
        /*0042*/ 	.short	0x0008
        /*0044*/ 	.byte	0x00, 0xf5, 0x21, 0x00


	//----- nvinfo : EIATTR_KPARAM_INFO
	.align		4
.L_117:
        /*0048*/ 	.byte	0x04, 0x17
        /*004a*/ 	.short	(.L_119 - .L_118)
.L_118:
        /*004c*/ 	.word	0x00000000
        /*0050*/ 	.short	0x0001
        /*0052*/ 	.short	0x0004
        /*0054*/ 	.byte	0x00, 0xf0, 0x11, 0x00


	//----- nvinfo : EIATTR_KPARAM_INFO
	.align		4
.L_119:
        /*0058*/ 	.byte	0x04, 0x17
        /*005a*/ 	.short	(.L_121 - .L_120)
.L_120:
        /*005c*/ 	.word	0x00000000
        /*0060*/ 	.short	0x0000
        /*0062*/ 	.short	0x0000
        /*0064*/ 	.byte	0x00, 0xf0, 0x11, 0x00


	//----- nvinfo : EIATTR_SPARSE_MMA_MASK
	.align		4
.L_121:
        /*0068*/ 	.byte	0x03, 0x50
        /*006a*/ 	.short	0x0000


	//----- nvinfo : EIATTR_MAXREG_COUNT
	.align		4
        /*006c*/ 	.byte	0x03, 0x1b
        /*006e*/ 	.short	0x00ff


	//----- nvinfo : EIATTR_MERCURY_ISA_VERSION
	.align		4
        /*0070*/ 	.byte	0x03, 0x5f
        /*0072*/ 	.short	0x0101


	//----- nvinfo : EIATTR_VRC_CTA_INIT_COUNT
	.align		4
        /*0074*/ 	.byte	0x02, 0x4a
	.zero		1
	.zero		1


	//----- nvinfo : EIATTR_EXIT_INSTR_OFFSETS
	.align		4
        /*0078*/ 	.byte	0x04, 0x1c
        /*007a*/ 	.short	(.L_123 - .L_122)


	//   ....[0]....
.L_122:
        /*007c*/ 	.word	0x000000c0


	//   ....[1]....
        /*0080*/ 	.word	0x000001e0


	//----- nvinfo : EIATTR_CRS_STACK_SIZE
	.align		4
.L_123:
        /*0084*/ 	.byte	0x04, 0x1e
        /*0086*/ 	.short	(.L_125 - .L_124)
.L_124:
        /*0088*/ 	.word	0x00000000


	//----- nvinfo : EIATTR_CBANK_PARAM_SIZE
	.align		4
.L_125:
        /*008c*/ 	.byte	0x03, 0x19
        /*008e*/ 	.short	0x0024


	//----- nvinfo : EIATTR_PARAM_CBANK
	.align		4
        /*0090*/ 	.byte	0x04, 0x0a
        /*0092*/ 	.short	(.L_127 - .L_126)
	.align		4
.L_126:
        /*0094*/ 	.word	index@(.nv.constant0._Z19kernel_rectify_gradiiPKfiPfi)
        /*0098*/ 	.short	0x0380
        /*009a*/ 	.short	0x0024


	//----- nvinfo : EIATTR_SW_WAR
	.align		4
.L_127:
        /*009c*/ 	.byte	0x04, 0x36
        /*009e*/ 	.short	(.L_129 - .L_128)
.L_128:
        /*00a0*/ 	.word	0x00000008
.L_129:


//--------------------- .nv.info._Z14kernel_rectifyiiPfi --------------------------
	.section	.nv.info._Z14kernel_rectifyiiPfi,"",@"SHT_CUDA_INFO"
	.sectionflags	@""
	.align	4


	//----- nvinfo : EIATTR_CUDA_API_VERSION
	.align		4
        /*0000*/ 	.byte	0x04, 0x37
        /*0002*/ 	.short	(.L_131 - .L_130)
.L_130:
        /*0004*/ 	.word	0x00000082


	//----- nvinfo : EIATTR_KPARAM_INFO
	.align		4
.L_131:
        /*0008*/ 	.byte	0x04, 0x17
        /*000a*/ 	.short	(.L_133 - .L_132)
.L_132:
        /*000c*/ 	.word	0x00000000
        /*0010*/ 	.short	0x0003
        /*0012*/ 	.short	0x0010
        /*0014*/ 	.byte	0x00, 0xf0, 0x11, 0x00


	//----- nvinfo : EIATTR_KPARAM_INFO
	.align		4
.L_133:
        /*0018*/ 	.byte	0x04, 0x17
        /*001a*/ 	.short	(.L_135 - .L_134)
.L_134:
        /*001c*/ 	.word	0x00000000
        /*0020*/ 	.short	0x0002
        /*0022*/ 	.short	0x0008
        /*0024*/ 	.byte	0x00, 0xf5, 0x21, 0x00


	//----- nvinfo : EIATTR_KPARAM_INFO
	.align		4
.L_135:
        /*0028*/ 	.byte	0x04, 0x17
        /*002a*/ 	.short	(.L_137 - .L_136)
.L_136:
        /*002c*/ 	.word	0x00000000
        /*0030*/ 	.short	0x0001
        /*0032*/ 	.short	0x0004
        /*0034*/ 	.byte	0x00, 0xf0, 0x11, 0x00


	//----- nvinfo : EIATTR_KPARAM_INFO
	.align		4
.L_137:
        /*0038*/ 	.byte	0x04, 0x17
        /*003a*/ 	.short	(.L_139 - .L_138)
.L_138:
        /*003c*/ 	.word	0x00000000
        /*0040*/ 	.short	0x0000
        /*0042*/ 	.short	0x0000
        /*0044*/ 	.byte	0x00, 0xf0, 0x11, 0x00


	//----- nvinfo : EIATTR_SPARSE_MMA_MASK
	.align		4
.L_139:
        /*0048*/ 	.byte	0x03, 0x50
        /*004a*/ 	.short	0x0000


	//----- nvinfo : EIATTR_MAXREG_COUNT
	.align		4
        /*004c*/ 	.byte	0x03, 0x1b
        /*004e*/ 	.short	0x00ff


	//----- nvinfo : EIATTR_MERCURY_ISA_VERSION
	.align		4
        /*0050*/ 	.byte	0x03, 0x5f
        /*0052*/ 	.short	0x0101


	//----- nvinfo : EIATTR_VRC_CTA_INIT_COUNT
	.align		4
        /*0054*/ 	.byte	0x02, 0x4a
	.zero		1
	.zero		1


	//----- nvinfo : EIATTR_EXIT_INSTR_OFFSETS
	.align		4
        /*0058*/ 	.byte	0x04, 0x1c
        /*005a*/ 	.short	(.L_141 - .L_140)


	//   ....[0]....
.L_140:
        /*005c*/ 	.word	0x000000c0


	//   ....[1]....
        /*0060*/ 	.word	0x00000150


	//----- nvinfo : EIATTR_CBANK_PARAM_SIZE
	.align		4
.L_141:
        /*0064*/ 	.byte	0x03, 0x19
        /*0066*/ 	.short	0x0014


	//----- nvinfo : EIATTR_PARAM_CBANK
	.align		4
        /*0068*/ 	.byte	0x04, 0x0a
        /*006a*/ 	.short	(.L_143 - .L_142)
	.align		4
.L_142:
        /*006c*/ 	.word	index@(.nv.constant0._Z14kernel_rectifyiiPfi)
        /*0070*/ 	.short	0x0380
        /*0072*/ 	.short	0x0014


	//----- nvinfo : EIATTR_SW_WAR
	.align		4
.L_143:
        /*0074*/ 	.byte	0x04, 0x36
        /*0076*/ 	.short	(.L_145 - .L_144)
.L_144:
        /*0078*/ 	.word	0x00000008
.L_145:


//--------------------- .nv.callgraph             --------------------------
	.section	.nv.callgraph,"",@"SHT_CUDA_CALLGRAPH"
	.align	4
	.sectionentsize	8
	.align		4
        /*0000*/ 	.word	0x00000000
	.align		4
        /*0004*/ 	.word	0xffffffff
	.align		4
        /*0008*/ 	.word	0x00000000
	.align		4
        /*000c*/ 	.word	0xfffffffe
	.align		4
        /*0010*/ 	.word	0x00000000
	.align		4
        /*0014*/ 	.word	0xfffffffd
	.align		4
        /*0018*/ 	.word	0x00000000
	.align		4
        /*001c*/ 	.word	0xfffffffc


//--------------------- .text._Z11kernel_adamiiffffPfS_S_S_ --------------------------
	.section	.text._Z11kernel_adamiiffffPfS_S_S_,"ax",@progbits
	.align	128
.text._Z11kernel_adamiiffffPfS_S_S_:
        .type           _Z11kernel_adamiiffffPfS_S_S_,@function
        .size           _Z11kernel_adamiiffffPfS_S_S_,(.L_x_32 - _Z11kernel_adamiiffffPfS_S_S_)
        .other          _Z11kernel_adamiiffffPfS_S_S_,@"STO_CUDA_ENTRY STV_DEFAULT"
_Z11kernel_adamiiffffPfS_S_S_:
[----:B------:R-:W-:Y:S01]  /*0000*/  LDC R1, c[0x0][0x37c] ;  /* 0x0000df00ff017b82 */ /* 0x000fe20000000800 */
[----:B------:R-:W0:Y:S07]  /*0010*/  S2R R3, SR_TID.X ;  /* 0x0000000000037919 */ /* 0x000e2e0000002100 */
[----:B------:R-:W0:Y:S01]  /*0020*/  S2UR UR4, SR_CTAID.X ;  /* 0x00000000000479c3 */ /* 0x000e220000002500 */
[----:B------:R-:W1:Y:S07]  /*0030*/  LDCU UR5, c[0x0][0x380] ;  /* 0x00007000ff0577ac */ /* 0x000e6e0008000800 */
[----:B------:R-:W0:Y:S02]  /*0040*/  LDC R4, c[0x0][0x360] ;  /* 0x0000d800ff047b82 */ /* 0x000e240000000800 */
[----:B0-----:R-:W-:-:S05]  /*0050*/  IMAD R4, R4, UR4, R3 ;  /* 0x0000000404047c24 */ /* 0x001fca000f8e0203 */
[----:B-1----:R-:W-:-:S13]  /*0060*/  ISETP.GE.AND P0, PT, R4, UR5, PT ;  /* 0x0000000504007c0c */ /* 0x002fda000bf06270 */
[----:B------:R-:W-:Y:S05]  /*0070*/  @P0 EXIT ;  /* 0x000000000000094d */ /* 0x000fea0003800000 */
[----:B------:R-:W0:Y:S01]  /*0080*/  LDC.64 R8, c[0x0][0x3b0] ;  /* 0x0000ec00ff087b82 */ /* 0x000e220000000a00 */
[----:B------:R-:W1:Y:S07]  /*0090*/  LDCU.64 UR4, c[0x0][0x358] ;  /* 0x00006b00ff0477ac */ /* 0x000e6e0008000a00 */
[----:B------:R-:W2:Y:S08]  /*00a0*/  LDC.64 R6, c[0x0][0x398] ;  /* 0x0000e600ff067b82 */ /* 0x000eb00000000a00 */
[----:B------:R-:W3:Y:S01]  /*00b0*/  LDC R3, c[0x0][0x38c] ;  /* 0x0000e300ff037b82 */ /* 0x000ee20000000800 */
[----:B0-----:R-:W-:-:S07]  /*00c0*/  IMAD.WIDE R8, R4, 0x4, R8 ;  /* 0x0000000404087825 */ /* 0x001fce00078e0208 */
[----:B------:R-:W0:Y:S01]  /*00d0*/  LDC.64 R10, c[0x0][0x3a0] ;  /* 0x0000e800ff0a7b82 */ /* 0x000e220000000a00 */
[----:B-1----:R-:W4:Y:S01]  /*00e0*/  LDG.E R5, desc[UR4][R8.64] ;  /* 0x0000000408057981 */ /* 0x002f22000c1e1900 */
[----:B--2---:R-:W-:-:S06]  /*00f0*/  IMAD.WIDE R6, R4, 0x4, R6 ;  /* 0x0000000404067825 */ /* 0x004fcc00078e0206 */
[----:B------:R-:W1:Y:S01]  /*0100*/  LDC R12, c[0x0][0x390] ;  /* 0x0000e400ff0c7b82 */ /* 0x000e620000000800 */
[----:B------:R-:W2:Y:S01]  /*0110*/  LDG.E R0, desc[UR4][R6.64] ;  /* 0x0000000406007981 */ /* 0x000ea2000c1e1900 */
[----:B---3--:R-:W-:Y:S01]  /*0120*/  FADD R2, -R3, 1 ;  /* 0x3f80000003027421 */ /* 0x008fe20000000100 */
[----:B0-----:R-:W-:-:S04]  /*0130*/  IMAD.WIDE R10, R4, 0x4, R10 ;  /* 0x00000004040a7825 */ /* 0x001fc800078e020a */
[----:B----4-:R-:W-:-:S04]  /*0140*/  FMUL R5, R2, R5 ;  /* 0x0000000502057220 */ /* 0x010fc80000400000 */
[----:B--2---:R-:W-:-:S05]  /*0150*/  FFMA R5, R0, R3, -R5 ;  /* 0x0000000300057223 */ /* 0x004fca0000000805 */
[----:B------:R0:W-:Y:S04]  /*0160*/  STG.E desc[UR4][R6.64], R5 ;  /* 0x0000000506007986 */ /* 0x0001e8000c101904 */
[----:B------:R-:W2:Y:S04]  /*0170*/  LDG.E R13, desc[UR4][R8.64] ;  /* 0x00000004080d7981 */ /* 0x000ea8000c1e1900 */
[----:B------:R-:W3:Y:S01]  /*0180*/  LDG.E R0, desc[UR4][R10.64] ;  /* 0x000000040a007981 */ /* 0x000ee2000c1e1900 */
[----:B-1----:R-:W-:Y:S01]  /*0190*/  FADD R2, -R12, 1 ;  /* 0x3f8000000c027421 */ /* 0x002fe20000000100 */
[----:B------:R-:W-:-:S03]  /*01a0*/  FSETP.GEU.AND P0, PT, |R3|, 1.175494350822287508e-38, PT ;  /* 0x008000000300780b */ /* 0x000fc60003f0e200 */
[----:B--2---:R-:W-:-:S04]  /*01b0*/  FMUL R2, R2, R13 ;  /* 0x0000000d02027220 */ /* 0x004fc80000400000 */
[----:B------:R-:W-:-:S04]  /*01c0*/  FMUL R13, R13, R2 ;  /* 0x000000020d0d7220 */ /* 0x000fc80000400000 */
[----:B---3--:R-:W-:Y:S01]  /*01d0*/  FFMA R0, R0, R12, R13 ;  /* 0x0000000c00007223 */ /* 0x008fe2000000000d */
[----:B------:R-:W-:-:S05]  /*01e0*/  FMUL R12, |R3|, 16777216 ;  /* 0x4b800000030c7820 */ /* 0x000fca0000400200 */
[----:B------:R-:W-:-:S04]  /*01f0*/  FSEL R12, R12, |R3|, !P0 ;  /* 0x400000030c0c7208 */ /* 0x000fc80004000000 */
[----:B0-----:R-:W-:-:S04]  /*0200*/  IADD3 R5, PT, PT, R12, -0x3f3504f3, RZ ;  /* 0xc0cafb0d0c057810 */ /* 0x001fc80007ffe0ff */
[----:B------:R-:W-:-:S04]  /*0210*/  LOP3.LUT R9, R5, 0xff800000, RZ, 0xc0, !PT ;  /* 0xff80000005097812 */ /* 0x000fc800078ec0ff */
[----:B------:R-:W-:-:S05]  /*0220*/  IADD3 R12, PT, PT, R12, -R9, RZ ;  /* 0x800000090c0c7210 */ /* 0x000fca0007ffe0ff */
[----:B------:R-:W-:-:S06]  /*0230*/  FADD R8, R12, 1 ;  /* 0x3f8000000c087421 */ /* 0x000fcc0000000000 */
[----:B------:R-:W0:Y:S01]  /*0240*/  MUFU.RCP R8, R8 ;  /* 0x0000000800087308 */ /* 0x000e220000001000 */
[----:B------:R-:W-:Y:S01]  /*0250*/  FADD R12, R12, -1 ;  /* 0xbf8000000c0c7421 */ /* 0x000fe20000000000 */
[----:B------:R1:W-:Y:S01]  /*0260*/  STG.E desc[UR4][R10.64], R0 ;  /* 0x000000000a007986 */ /* 0x0003e2000c101904 */
[----:B------:R-:W-:-:S03]  /*0270*/  FSEL R5, RZ, -24, P0 ;  /* 0xc1c00000ff057808 */ /* 0x000fc60000000000 */
[----:B------:R2:W5:Y:S01]  /*0280*/  LDG.E R2, desc[UR4][R6.64] ;  /* 0x0000000406027981 */ /* 0x000562000c1e1900 */
[----:B-1----:R-:W-:Y:S01]  /*0290*/  FADD R11, R12, R12 ;  /* 0x0000000c0c0b7221 */ /* 0x002fe20000000000 */
[----:B------:R-:W-:Y:S01]  /*02a0*/  HFMA2 R10, -RZ, RZ, 0.771484375, 0.21533203125 ;  /* 0x3a2c32e4ff0a7431 */ /* 0x000fe200000001ff */
[----:B--2---:R-:W-:Y:S02]  /*02b0*/  I2FP.F32.S32 R6, R9 ;  /* 0x0000000900067245 */ /* 0x004fe40000201400 */
[----:B0-----:R-:W-:-:S03]  /*02c0*/  FMUL R11, R8, R11 ;  /* 0x0000000b080b7220 */ /* 0x001fc60000400000 */
[----:B------:R-:W-:Y:S01]  /*02d0*/  FFMA R6, R6, 1.1920928955078125e-07, R5 ;  /* 0x3400000006067823 */ /* 0x000fe20000000005 */
[----:B------:R-:W-:Y:S01]  /*02e0*/  FADD R7, R12, -R11 ;  /* 0x8000000b0c077221 */ /* 0x000fe20000000000 */
[----:B------:R-:W-:-:S03]  /*02f0*/  FMUL R5, R11, R11 ;  /* 0x0000000b0b057220 */ /* 0x000fc60000400000 */
[----:B------:R-:W-:Y:S01]  /*0300*/  FADD R9, R7, R7 ;  /* 0x0000000707097221 */ /* 0x000fe20000000000 */
[----:B------:R-:W-:Y:S01]  /*0310*/  FFMA R7, R11, 1.4426950216293334961, R6 ;  /* 0x3fb8aa3b0b077823 */ /* 0x000fe20000000006 */
[C---:B------:R-:W-:Y:S02]  /*0320*/  FFMA R10, R5.reuse, R10, 0.0032181653659790754318 ;  /* 0x3b52e7db050a7423 */ /* 0x040fe4000000000a */
[----:B------:R-:W-:Y:S01]  /*0330*/  FFMA R9, R12, -R11, R9 ;  /* 0x8000000b0c097223 */ /* 0x000fe20000000009 */
[----:B------:R-:W-:Y:S01]  /*0340*/  FADD R6, R6, -R7 ;  /* 0x8000000706067221 */ /* 0x000fe20000000000 */
[----:B------:R-:W0:Y:S01]  /*0350*/  LDC R12, c[0x0][0x384] ;  /* 0x0000e100ff0c7b82 */ /* 0x000e220000000800 */
[----:B------:R-:W-:Y:S01]  /*0360*/  FFMA R10, R5, R10, 0.018033718690276145935 ;  /* 0x3c93bb73050a7423 */ /* 0x000fe2000000000a */
[----:B------:R-:W-:Y:S01]  /*0370*/  FMUL R9, R8, R9 ;  /* 0x0000000908097220 */ /* 0x000fe20000400000 */
[----:B------:R-:W-:Y:S02]  /*0380*/  FFMA R6, R11, 1.4426950216293334961, R6 ;  /* 0x3fb8aa3b0b067823 */ /* 0x000fe40000000006 */
[----:B------:R-:W-:-:S02]  /*0390*/  FFMA R10, R5, R10, 0.12022458761930465698 ;  /* 0x3df6384f050a7423 */ /* 0x000fc4000000000a */
[----:B------:R-:W-:Y:S02]  /*03a0*/  FFMA R6, R9, 1.4426950216293334961, R6 ;  /* 0x3fb8aa3b09067823 */ /* 0x000fe40000000006 */
[----:B------:R-:W-:Y:S02]  /*03b0*/  FMUL R10, R5, R10 ;  /* 0x0000000a050a7220 */ /* 0x000fe40000400000 */
[----:B------:R-:W-:Y:S02]  /*03c0*/  FFMA R6, R11, 1.9251366722983220825e-08, R6 ;  /* 0x32a55e340b067823 */ /* 0x000fe40000000006 */
[----:B------:R-:W-:-:S04]  /*03d0*/  FMUL R5, R10, 3 ;  /* 0x404000000a057820 */ /* 0x000fc80000400000 */
[----:B------:R-:W-:-:S04]  /*03e0*/  FFMA R5, R9, R5, R6 ;  /* 0x0000000509057223 */ /* 0x000fc80000000006 */
[----:B------:R-:W-:Y:S01]  /*03f0*/  FFMA R10, R11, R10, R5 ;  /* 0x0000000a0b0a7223 */ /* 0x000fe20000000005 */
[----:B0-----:R-:W-:-:S03]  /*0400*/  I2FP.F32.S32 R6, R12 ;  /* 0x0000000c00067245 */ /* 0x001fc60000201400 */
[----:B------:R-:W-:-:S04]  /*0410*/  FADD R8, R7, R10 ;  /* 0x0000000a07087221 */ /* 0x000fc80000000000 */
[----:B------:R-:W-:-:S04]  /*0420*/  FMUL R5, R6, R8 ;  /* 0x0000000806057220 */ /* 0x000fc80000400000 */
[----:B------:R-:W0:Y:S01]  /*0430*/  FRND R14, R5 ;  /* 0x00000005000e7307 */ /* 0x000e220000201000 */
[----:B------:R-:W-:Y:S01]  /*0440*/  FADD R7, -R7, R8 ;  /* 0x0000000807077221 */ /* 0x000fe20000000100 */
[----:B------:R-:W-:-:S03]  /*0450*/  FFMA R8, R6, R8, -R5 ;  /* 0x0000000806087223 */ /* 0x000fc60000000805 */
[----:B------:R-:W-:-:S04]  /*0460*/  FADD R7, R10, -R7 ;  /* 0x800000070a077221 */ /* 0x000fc80000000000 */
[----:B------:R-:W-:Y:S01]  /*0470*/  FFMA R7, R6, R7, R8 ;  /* 0x0000000706077223 */ /* 0x000fe20000000008 */
[----:B------:R-:W-:Y:S01]  /*0480*/  MOV R9, 0x391fcb8e ;  /* 0x391fcb8e00097802 */ /* 0x000fe20000000f00 */
[----:B0-----:R-:W-:-:S04]  /*0490*/  FADD R8, R5, -R14 ;  /* 0x8000000e05087221 */ /* 0x001fc80000000000 */
[----:B------:R-:W-:-:S04]  /*04a0*/  FADD R8, R7, R8 ;  /* 0x0000000807087221 */ /* 0x000fc80000000000 */
[----:B------:R-:W-:-:S04]  /*04b0*/  FFMA R7, R8, R9, 0.0013391353422775864601 ;  /* 0x3aaf85ed08077423 */ /* 0x000fc80000000009 */
[----:B------:R-:W-:Y:S01]  /*04c0*/  FFMA R7, R8, R7, 0.0096188392490148544312 ;  /* 0x3c1d985608077423 */ /* 0x000fe20000000007 */
[----:B------:R-:W-:-:S03]  /*04d0*/  FSETP.GT.AND P0, PT, R14, RZ, PT ;  /* 0x000000ff0e00720b */ /* 0x000fc60003f04000 */
[----:B------:R-:W-:Y:S01]  /*04e0*/  FFMA R9, R8, R7, 0.055503588169813156128 ;  /* 0x3d6357bb08097423 */ /* 0x000fe20000000007 */
[----:B------:R-:W-:Y:S01]  /*04f0*/  FMUL R7, R6, 0.5 ;  /* 0x3f00000006077820 */ /* 0x000fe20000400000 */
[----:B------:R-:W0:Y:S01]  /*0500*/  F2I.NTZ R10, R5 ;  /* 0x00000005000a7305 */ /* 0x000e220000203100 */
[----:B------:R-:W-:Y:S02]  /*0510*/  SEL R11, RZ, 0x83000000, P0 ;  /* 0x83000000ff0b7807 */ /* 0x000fe40000000000 */
[----:B------:R-:W-:Y:S01]  /*0520*/  FSETP.NEU.AND P0, PT, R3, 1, PT ;  /* 0x3f8000000300780b */ /* 0x000fe20003f0d000 */
[----:B------:R-:W-:-:S04]  /*0530*/  FFMA R9, R8, R9, 0.24022644758224487305 ;  /* 0x3e75fdec08097423 */ /* 0x000fc80000000009 */
[----:B------:R-:W1:Y:S01]  /*0540*/  FRND.TRUNC R7, R7 ;  /* 0x0000000700077307 */ /* 0x000e62000020d000 */
[----:B------:R-:W-:Y:S01]  /*0550*/  ISETP.EQ.OR P0, PT, R12, RZ, !P0 ;  /* 0x000000ff0c00720c */ /* 0x000fe20004702670 */
[C---:B------:R-:W-:Y:S01]  /*0560*/  FFMA R9, R8.reuse, R9, 0.69314718246459960938 ;  /* 0x3f31721808097423 */ /* 0x040fe20000000009 */
[----:B------:R-:W-:Y:S02]  /*0570*/  FSETP.GT.AND P1, PT, |R5|, 152, PT ;  /* 0x431800000500780b */ /* 0x000fe40003f24200 */
[----:B------:R-:W-:Y:S01]  /*0580*/  IADD3 R14, PT, PT, R11, 0x7f000000, RZ ;  /* 0x7f0000000b0e7810 */ /* 0x000fe20007ffe0ff */
[----:B------:R-:W-:Y:S01]  /*0590*/  FFMA R9, R8, R9, 1 ;  /* 0x3f80000008097423 */ /* 0x000fe20000000009 */
[----:B0-----:R-:W-:Y:S02]  /*05a0*/  LEA R10, R10, -R11, 0x17 ;  /* 0x8000000b0a0a7211 */ /* 0x001fe400078eb8ff */
[----:B------:R-:W-:Y:S01]  /*05b0*/  FSETP.GEU.AND P2, PT, R5, RZ, PT ;  /* 0x000000ff0500720b */ /* 0x000fe20003f4e000 */
[----:B------:R-:W-:Y:S01]  /*05c0*/  FMUL R9, R9, R14 ;  /* 0x0000000e09097220 */ /* 0x000fe20000400000 */
[----:B-1----:R-:W-:-:S03]  /*05d0*/  FADD R5, R7, R7 ;  /* 0x0000000707057221 */ /* 0x002fc60000000000 */
[----:B------:R-:W-:Y:S01]  /*05e0*/  FMUL R9, R9, R10 ;  /* 0x0000000a09097220 */ /* 0x000fe20000400000 */
[----:B------:R-:W-:Y:S01]  /*05f0*/  IMAD.MOV.U32 R7, RZ, RZ, 0x3f800000 ;  /* 0x3f800000ff077424 */ /* 0x000fe200078e00ff */
[----:B------:R-:W-:Y:S01]  /*0600*/  @P1 FSEL R9, RZ, +INF , !P2 ;  /* 0x7f800000ff091808 */ /* 0x000fe20005000000 */
[----:B------:R-:W-:Y:S01]  /*0610*/  FADD R5, R6, -R5 ;  /* 0x8000000506057221 */ /* 0x000fe20000000000 */
[----:B------:R-:W-:Y:S06]  /*0620*/  @P0 BRA `(.L_x_0) ;  /* 0x0000000000500947 */ /* 0x000fec0003800000 */
[----:B------:R-:W-:-:S04]  /*0630*/  FSETP.NAN.AND P0, PT, |R6|, |R6|, PT ;  /* 0x400000060600720b */ /* 0x000fc80003f08200 */
[----:B------:R-:W-:-:S13]  /*0640*/  FSETP.NUM.AND P0, PT, |R3|, |R3|, !P0 ;  /* 0x400000030300720b */ /* 0x000fda0004707200 */
[----:B------:R-:W-:Y:S01]  /*0650*/  @!P0 FADD R7, R6, R3 ;  /* 0x0000000306078221 */ /* 0x000fe20000000000 */
[----:B------:R-:W-:Y:S06]  /*0660*/  @!P0 BRA `(.L_x_0) ;  /* 0x0000000000408947 */ /* 0x000fec0003800000 */
[C---:B------:R-:W-:Y:S02]  /*0670*/  FSETP.NEU.AND P0, PT, |R3|.reuse, +INF , PT ;  /* 0x7f8000000300780b */ /* 0x040fe40003f0d200 */
[----:B------:R-:W-:-:S13]  /*0680*/  FSETP.NEU.AND P1, PT, R3, RZ, PT ;  /* 0x000000ff0300720b */ /* 0x000fda0003f2d000 */
[----:B------:R-:W-:Y:S05]  /*0690*/  @P0 BRA P1, `(.L_x_1) ;  /* 0x0000000000180947 */ /* 0x000fea0000800000 */
[----:B------:R-:W-:Y:S01]  /*06a0*/  ISETP.GE.AND P1, PT, R12, RZ, PT ;  /* 0x000000ff0c00720c */ /* 0x000fe20003f26270 */
[----:B------:R-:W-:Y:S01]  /*06b0*/  FADD R7, R3, R3 ;  /* 0x0000000303077221 */ /* 0x000fe20000000000 */
[----:B------:R-:W-:-:S11]  /*06c0*/  FSETP.NEU.AND P0, PT, |R5|, 1, PT ;  /* 0x3f8000000500780b */ /* 0x000fd60003f0d200 */
[----:B------:R-:W-:-:S04]  /*06d0*/  @!P1 LOP3.LUT R7, R7, 0x7f800000, RZ, 0x3c, !PT ;  /* 0x7f80000007079812 */ /* 0x000fc800078e3cff */
[----:B------:R-:W-:Y:S01]  /*06e0*/  @P0 LOP3.LUT R7, R7, 0x7fffffff, RZ, 0xc0, !PT ;  /* 0x7fffffff07070812 */ /* 0x000fe200078ec0ff */
[----:B------:R-:W-:Y:S06]  /*06f0*/  BRA `(.L_x_0) ;  /* 0x00000000001c7947 */ /* 0x000fec0003800000 */
.L_x_1:
[----:B------:R-:W-:Y:S02]  /*0700*/  FSETP.NEU.AND P0, PT, |R6|, +INF , PT ;  /* 0x7f8000000600780b */ /* 0x000fe40003f0d200 */
[----:B------:R-:W-:-:S13]  /*0710*/  FSETP.EQ.AND P1, PT, R3, -1, PT ;  /* 0xbf8000000300780b */ /* 0x000fda0003f22000 */
[----:B------:R-:W-:Y:S05]  /*0720*/  @!P0 BRA P1, `(.L_x_0) ;  /* 0x0000000000108947 */ /* 0x000fea0000800000 */
[----:B------:R-:W-:Y:S02]  /*0730*/  FSETP.GEU.AND P0, PT, R3, RZ, PT ;  /* 0x000000ff0300720b */ /* 0x000fe40003f0e000 */
[----:B------:R-:W-:-:S11]  /*0740*/  MOV R7, R9 ;  /* 0x0000000900077202 */ /* 0x000fd60000000f00 */
[----:B------:R-:W-:-:S04]  /*0750*/  @!P0 FSETP.NEU.AND P1, PT, |R5|, 1, PT ;  /* 0x3f8000000500880b */ /* 0x000fc80003f2d200 */
[----:B------:R-:W-:-:S09]  /*0760*/  @!P0 FSEL R7, R9, -R9, P1 ;  /* 0x8000000909078208 */ /* 0x000fd20000800000 */
.L_x_0:
[----:B------:R-:W-:Y:S01]  /*0770*/  FADD R11, -R7, 1 ;  /* 0x3f800000070b7421 */ /* 0x000fe20000000100 */
[----:B------:R-:W-:Y:S01]  /*0780*/  BSSY.RECONVERGENT B0, `(.L_x_2) ;  /* 0x000000e000007945 */ /* 0x000fe20003800200 */
[----:B------:R-:W-:Y:S02]  /*0790*/  MOV R7, 0x3f800000 ;  /* 0x3f80000000077802 */ /* 0x000fe40000000f00 */
[----:B------:R-:W0:Y:S08]  /*07a0*/  MUFU.RCP R3, R11 ;  /* 0x0000000b00037308 */ /* 0x000e300000001000 */
[----:B-----5:R-:W1:Y:S01]  /*07b0*/  FCHK P0, R2, R11 ;  /* 0x0000000b02007302 */ /* 0x020e620000000000 */
[----:B0-----:R-:W-:-:S04]  /*07c0*/  FFMA R8, -R11, R3, 1 ;  /* 0x3f8000000b087423 */ /* 0x001fc80000000103 */
[----:B------:R-:W-:-:S04]  /*07d0*/  FFMA R3, R3, R8, R3 ;  /* 0x0000000803037223 */ /* 0x000fc80000000003 */
[----:B------:R-:W-:-:S04]  /*07e0*/  FFMA R8, R2, R3, RZ ;  /* 0x0000000302087223 */ /* 0x000fc800000000ff */
[----:B------:R-:W-:-:S04]  /*07f0*/  FFMA R9, -R11, R8, R2 ;  /* 0x000000080b097223 */ /* 0x000fc80000000102 */
[----:B------:R-:W-:Y:S01]  /*0800*/  FFMA R8, R3, R9, R8 ;  /* 0x0000000903087223 */ /* 0x000fe20000000008 */
[----:B-1----:R-:W-:Y:S06]  /*0810*/  @!P0 BRA `(.L_x_3) ;  /* 0x0000000000108947 */ /* 0x002fec0003800000 */
[----:B------:R-:W-:Y:S02]  /*0820*/  MOV R3, R11 ;  /* 0x0000000b00037202 */ /* 0x000fe40000000f00 */
[----:B------:R-:W-:-:S07]  /*0830*/  MOV R10, 0x850 ;  /* 0x00000850000a7802 */ /* 0x000fce0000000f00 */
[----:B------:R-:W-:Y:S05]  /*0840*/  CALL.REL.NOINC `($__internal_1_$__cuda_sm3x_div_rn_noftz_f32_slowpath) ;  /* 0x0000000800947944 */ /* 0x000fea0003c00000 */
[----:B------:R-:W-:-:S07]  /*0850*/  MOV R8, R2 ;  /* 0x0000000200087202 */ /* 0x000fce0000000f00 */
.L_x_3:
[----:B------:R-:W-:Y:S05]  /*0860*/  BSYNC.RECONVERGENT B0 ;  /* 0x0000000000007941 */ /* 0x000fea0003800200 */
.L_x_2:
[----:B------:R-:W0:Y:S01]  /*0870*/  LDC R3, c[0x0][0x390] ;  /* 0x0000e400ff037b82 */ /* 0x000e220000000800 */
[----:B------:R-:W-:Y:S02]  /*0880*/  HFMA2 R16, -RZ, RZ, 0.771484375, 0.21533203125 ;  /* 0x3a2c32e4ff107431 */ /* 0x000fe400000001ff */
[C---:B0-----:R-:W-:Y:S01]  /*0890*/  FMUL R2, |R3|.reuse, 16777216 ;  /* 0x4b80000003027820 */ /* 0x041fe20000400200 */
[----:B------:R-:W-:-:S04]  /*08a0*/  FSETP.GEU.AND P0, PT, |R3|, 1.175494350822287508e-38, PT ;  /* 0x008000000300780b */ /* 0x000fc80003f0e200 */
[----:B------:R-:W-:-:S04]  /*08b0*/  FSEL R2, R2, |R3|, !P0 ;  /* 0x4000000302027208 */ /* 0x000fc80004000000 */
[----:B------:R-:W-:-:S04]  /*08c0*/  IADD3 R9, PT, PT, R2, -0x3f3504f3, RZ ;  /* 0xc0cafb0d02097810 */ /* 0x000fc80007ffe0ff */
[----:B------:R-:W-:-:S04]  /*08d0*/  LOP3.LUT R9, R9, 0xff800000, RZ, 0xc0, !PT ;  /* 0xff80000009097812 */ /* 0x000fc800078ec0ff */
[----:B------:R-:W-:Y:S01]  /*08e0*/  I2FP.F32.S32 R11, R9 ;  /* 0x00000009000b7245 */ /* 0x000fe20000201400 */
[----:B------:R-:W-:-:S04]  /*08f0*/  IMAD.IADD R2, R2, 0x1, -R9 ;  /* 0x0000000102027824 */ /* 0x000fc800078e0a09 */
[C---:B------:R-:W-:Y:S01]  /*0900*/  FADD R13, R2.reuse, 1 ;  /* 0x3f800000020d7421 */ /* 0x040fe20000000000 */
[----:B------:R-:W-:Y:S01]  /*0910*/  FADD R12, R2, -1 ;  /* 0xbf800000020c7421 */ /* 0x000fe20000000000 */
[----:B------:R-:W-:-:S03]  /*0920*/  FSEL R2, RZ, -24, P0 ;  /* 0xc1c00000ff027808 */ /* 0x000fc60000000000 */
[----:B------:R-:W-:Y:S01]  /*0930*/  FADD R10, R12, R12 ;  /* 0x0000000c0c0a7221 */ /* 0x000fe20000000000 */
[----:B------:R-:W0:Y:S03]  /*0940*/  MUFU.RCP R13, R13 ;  /* 0x0000000d000d7308 */ /* 0x000e260000001000 */
[----:B0-----:R-:W-:Y:S01]  /*0950*/  FMUL R9, R13, R10 ;  /* 0x0000000a0d097220 */ /* 0x001fe20000400000 */
[----:B------:R-:W-:-:S03]  /*0960*/  FFMA R10, R11, 1.1920928955078125e-07, R2 ;  /* 0x340000000b0a7823 */ /* 0x000fc60000000002 */
[----:B------:R-:W-:Y:S01]  /*0970*/  FADD R14, R12, -R9 ;  /* 0x800000090c0e7221 */ /* 0x000fe20000000000 */
[CC--:B------:R-:W-:Y:S01]  /*0980*/  FMUL R11, R9.reuse, R9.reuse ;  /* 0x00000009090b7220 */ /* 0x0c0fe20000400000 */
[----:B------:R-:W-:Y:S02]  /*0990*/  FFMA R2, R9, 1.4426950216293334961, R10 ;  /* 0x3fb8aa3b09027823 */ /* 0x000fe4000000000a */
[----:B------:R-:W-:Y:S01]  /*09a0*/  FADD R15, R14, R14 ;  /* 0x0000000e0e0f7221 */ /* 0x000fe20000000000 */
[C---:B------:R-:W-:Y:S01]  /*09b0*/  FFMA R14, R11.reuse, R16, 0.0032181653659790754318 ;  /* 0x3b52e7db0b0e7423 */ /* 0x040fe20000000010 */
[----:B------:R-:W-:Y:S02]  /*09c0*/  FADD R10, R10, -R2 ;  /* 0x800000020a0a7221 */ /* 0x000fe40000000000 */
[----:B------:R-:W-:Y:S01]  /*09d0*/  FFMA R12, R12, -R9, R15 ;  /* 0x800000090c0c7223 */ /* 0x000fe2000000000f */
[----:B------:R-:W-:Y:S01]  /*09e0*/  FFMA R14, R11, R14, 0.018033718690276145935 ;  /* 0x3c93bb730b0e7423 */ /* 0x000fe2000000000e */
[----:B------:R-:W-:-:S02]  /*09f0*/  FFMA R15, R9, 1.4426950216293334961, R10 ;  /* 0x3fb8aa3b090f7823 */ /* 0x000fc4000000000a */
[----:B------:R-:W-:Y:S01]  /*0a00*/  FMUL R12, R13, R12 ;  /* 0x0000000c0d0c7220 */ /* 0x000fe20000400000 */
[----:B------:R-:W-:-:S03]  /*0a10*/  FFMA R14, R11, R14, 0.12022458761930465698 ;  /* 0x3df6384f0b0e7423 */ /* 0x000fc6000000000e */
[----:B------:R-:W-:Y:S01]  /*0a20*/  FFMA R10, R12, 1.4426950216293334961, R15 ;  /* 0x3fb8aa3b0c0a7823 */ /* 0x000fe2000000000f */
[----:B------:R-:W-:-:S03]  /*0a30*/  FMUL R14, R11, R14 ;  /* 0x0000000e0b0e7220 */ /* 0x000fc60000400000 */
[----:B------:R-:W-:Y:S01]  /*0a40*/  FFMA R11, R9, 1.9251366722983220825e-08, R10 ;  /* 0x32a55e34090b7823 */ /* 0x000fe2000000000a */
[----:B------:R-:W-:-:S04]  /*0a50*/  FMUL R10, R14, 3 ;  /* 0x404000000e0a7820 */ /* 0x000fc80000400000 */
[----:B------:R-:W-:-:S04]  /*0a60*/  FFMA R11, R12, R10, R11 ;  /* 0x0000000a0c0b7223 */ /* 0x000fc8000000000b */
[----:B------:R-:W-:Y:S02]  /*0a70*/  FFMA R11, R9, R14, R11 ;  /* 0x0000000e090b7223 */ /* 0x000fe4000000000b */
[----:B------:R-:W0:Y:S02]  /*0a80*/  LDC R14, c[0x0][0x384] ;  /* 0x0000e100ff0e7b82 */ /* 0x000e240000000800 */
[----:B------:R-:W-:-:S04]  /*0a90*/  FADD R13, R2, R11 ;  /* 0x0000000b020d7221 */ /* 0x000fc80000000000 */
[----:B------:R-:W-:Y:S01]  /*0aa0*/  FMUL R9, R6, R13 ;  /* 0x0000000d06097220 */ /* 0x000fe20000400000 */
[----:B------:R-:W-:-:S03]  /*0ab0*/  FADD R2, -R2, R13 ;  /* 0x0000000d02027221 */ /* 0x000fc60000000100 */
[----:B------:R-:W1:Y:S01]  /*0ac0*/  FRND R10, R9 ;  /* 0x00000009000a7307 */ /* 0x000e620000201000 */
[----:B------:R-:W-:Y:S01]  /*0ad0*/  FADD R11, R11, -R2 ;  /* 0x800000020b0b7221 */ /* 0x000fe20000000000 */
[C---:B------:R-:W-:Y:S01]  /*0ae0*/  FFMA R2, R6.reuse, R13, -R9 ;  /* 0x0000000d06027223 */ /* 0x040fe20000000809 */
[----:B------:R-:W-:Y:S02]  /*0af0*/  MOV R13, 0x391fcb8e ;  /* 0x391fcb8e000d7802 */ /* 0x000fe40000000f00 */
[C---:B------:R-:W-:Y:S01]  /*0b00*/  FSETP.GT.AND P1, PT, |R9|.reuse, 152, PT ;  /* 0x431800000900780b */ /* 0x040fe20003f24200 */
[----:B------:R-:W-:Y:S01]  /*0b10*/  FFMA R2, R6, R11, R2 ;  /* 0x0000000b06027223 */ /* 0x000fe20000000002 */
[C---:B------:R-:W-:Y:S01]  /*0b20*/  FSETP.GEU.AND P2, PT, R9.reuse, RZ, PT ;  /* 0x000000ff0900720b */ /* 0x040fe20003f4e000 */
[----:B------:R-:W2:Y:S01]  /*0b30*/  F2I.NTZ R12, R9 ;  /* 0x00000009000c7305 */ /* 0x000ea20000203100 */
[----:B-1----:R-:W-:Y:S01]  /*0b40*/  FADD R11, R9, -R10 ;  /* 0x8000000a090b7221 */ /* 0x002fe20000000000 */
[----:B------:R-:W-:-:S03]  /*0b50*/  FSETP.GT.AND P0, PT, R10, RZ, PT ;  /* 0x000000ff0a00720b */ /* 0x000fc60003f04000 */
[----:B------:R-:W-:-:S04]  /*0b60*/  FADD R2, R2, R11 ;  /* 0x0000000b02027221 */ /* 0x000fc80000000000 */
[C---:B------:R-:W-:Y:S01]  /*0b70*/  FFMA R11, R2.reuse, R13, 0.0013391353422775864601 ;  /* 0x3aaf85ed020b7423 */ /* 0x040fe2000000000d */
[----:B------:R-:W-:Y:S02]  /*0b80*/  SEL R13, RZ, 0x83000000, P0 ;  /* 0x83000000ff0d7807 */ /* 0x000fe40000000000 */
[----:B------:R-:W-:Y:S01]  /*0b90*/  FSETP.NEU.AND P0, PT, R3, 1, PT ;  /* 0x3f8000000300780b */ /* 0x000fe20003f0d000 */
[----:B------:R-:W-:-:S03]  /*0ba0*/  FFMA R11, R2, R11, 0.0096188392490148544312 ;  /* 0x3c1d9856020b7423 */ /* 0x000fc6000000000b */
[----:B0-----:R-:W-:Y:S01]  /*0bb0*/  ISETP.EQ.OR P0, PT, R14, RZ, !P0 ;  /* 0x000000ff0e00720c */ /* 0x001fe20004702670 */
[----:B------:R-:W-:-:S04]  /*0bc0*/  FFMA R11, R2, R11, 0.055503588169813156128 ;  /* 0x3d6357bb020b7423 */ /* 0x000fc8000000000b */
[----:B------:R-:W-:-:S04]  /*0bd0*/  FFMA R11, R2, R11, 0.24022644758224487305 ;  /* 0x3e75fdec020b7423 */ /* 0x000fc8000000000b */
[----:B------:R-:W-:-:S04]  /*0be0*/  FFMA R11, R2, R11, 0.69314718246459960938 ;  /* 0x3f317218020b7423 */ /* 0x000fc8000000000b */
[----:B------:R-:W-:Y:S01]  /*0bf0*/  FFMA R11, R2, R11, 1 ;  /* 0x3f800000020b7423 */ /* 0x000fe2000000000b */
[----:B------:R-:W-:Y:S02]  /*0c00*/  IADD3 R2, PT, PT, R13, 0x7f000000, RZ ;  /* 0x7f0000000d027810 */ /* 0x000fe40007ffe0ff */
[----:B--2---:R-:W-:-:S03]  /*0c10*/  LEA R13, R12, -R13, 0x17 ;  /* 0x8000000d0c0d7211 */ /* 0x004fc600078eb8ff */
[----:B------:R-:W-:-:S04]  /*0c20*/  FMUL R2, R11, R2 ;  /* 0x000000020b027220 */ /* 0x000fc80000400000 */
[----:B------:R-:W-:Y:S01]  /*0c30*/  FMUL R2, R2, R13 ;  /* 0x0000000d02027220 */ /* 0x000fe20000400000 */
[----:B------:R-:W-:Y:S01]  /*0c40*/  @P1 FSEL R2, RZ, +INF , !P2 ;  /* 0x7f800000ff021808 */ /* 0x000fe20005000000 */
        /* <DEDUP_REMOVED lines=14> */
.L_x_5:
[----:B------:R-:W-:Y:S02]  /*0d30*/  FSETP.NEU.AND P0, PT, |R6|, +INF , PT ;  /* 0x7f8000000600780b */ /* 0x000fe40003f0d200 */
[----:B------:R-:W-:-:S13]  /*0d40*/  FSETP.EQ.AND P1, PT, R3, -1, PT ;  /* 0xbf8000000300780b */ /* 0x000fda0003f22000 */
[----:B------:R-:W-:Y:S05]  /*0d50*/  @!P0 BRA P1, `(.L_x_4) ;  /* 0x0000000000108947 */ /* 0x000fea0000800000 */
[----:B------:R-:W-:Y:S02]  /*0d60*/  FSETP.GEU.AND P0, PT, R3, RZ, PT ;  /* 0x000000ff0300720b */ /* 0x000fe40003f0e000 */
[----:B------:R-:W-:-:S11]  /*0d70*/  MOV R7, R2 ;  /* 0x0000000200077202 */ /* 0x000fd60000000f00 */
[----:B------:R-:W-:-:S04]  /*0d80*/  @!P0 FSETP.NEU.AND P1, PT, |R5|, 1, PT ;  /* 0x3f8000000500880b */ /* 0x000fc80003f2d200 */
[----:B------:R-:W-:-:S09]  /*0d90*/  @!P0 FSEL R7, R2, -R2, P1 ;  /* 0x8000000202078208 */ /* 0x000fd20000800000 */
.L_x_4:
[----:B------:R-:W-:Y:S01]  /*0da0*/  FADD R7, -R7, 1 ;  /* 0x3f80000007077421 */ /* 0x000fe20000000100 */
[----:B------:R-:W-:Y:S03]  /*0db0*/  BSSY.RECONVERGENT B0, `(.L_x_6) ;  /* 0x000000e000007945 */ /* 0x000fe60003800200 */
[----:B------:R-:W0:Y:S08]  /*0dc0*/  MUFU.RCP R2, R7 ;  /* 0x0000000700027308 */ /* 0x000e300000001000 */
[----:B------:R-:W1:Y:S01]  /*0dd0*/  FCHK P0, R0, R7 ;  /* 0x0000000700007302 */ /* 0x000e620000000000 */
[----:B0-----:R-:W-:-:S04]  /*0de0*/  FFMA R3, -R7, R2, 1 ;  /* 0x3f80000007037423 */ /* 0x001fc80000000102 */
[----:B------:R-:W-:-:S04]  /*0df0*/  FFMA R3, R2, R3, R2 ;  /* 0x0000000302037223 */ /* 0x000fc80000000002 */
[----:B------:R-:W-:-:S04]  /*0e00*/  FFMA R2, R0, R3, RZ ;  /* 0x0000000300027223 */ /* 0x000fc800000000ff */
[----:B------:R-:W-:-:S04]  /*0e10*/  FFMA R5, -R7, R2, R0 ;  /* 0x0000000207057223 */ /* 0x000fc80000000100 */
[----:B------:R-:W-:Y:S01]  /*0e20*/  FFMA R3, R3, R5, R2 ;  /* 0x0000000503037223 */ /* 0x000fe20000000002 */
[----:B-1----:R-:W-:Y:S06]  /*0e30*/  @!P0 BRA `(.L_x_7) ;  /* 0x0000000000148947 */ /* 0x002fec0003800000 */
[----:B------:R-:W-:Y:S01]  /*0e40*/  MOV R2, R0 ;  /* 0x0000000000027202 */ /* 0x000fe20000000f00 */
[----:B------:R-:W-:Y:S01]  /*0e50*/  IMAD.MOV.U32 R3, RZ, RZ, R7 ;  /* 0x000000ffff037224 */ /* 0x000fe200078e0007 */
[----:B------:R-:W-:-:S07]  /*0e60*/  MOV R10, 0xe80 ;  /* 0x00000e80000a7802 */ /* 0x000fce0000000f00 */
[----:B------:R-:W-:Y:S05]  /*0e70*/  CALL.REL.NOINC `($__internal_1_$__cuda_sm3x_div_rn_noftz_f32_slowpath) ;  /* 0x0000000400087944 */ /* 0x000fea0003c00000 */
[----:B------:R-:W-:-:S07]  /*0e80*/  MOV R3, R2 ;  /* 0x0000000200037202 */ /* 0x000fce0000000f00 */
.L_x_7:
[----:B------:R-:W-:Y:S05]  /*0e90*/  BSYNC.RECONVERGENT B0 ;  /* 0x0000000000007941 */ /* 0x000fea0003800200 */
.L_x_6:
[----:B------:R-:W-:-:S05]  /*0ea0*/  FMUL R0, R8, R8 ;  /* 0x0000000808007220 */ /* 0x000fca0000400000 */
[----:B------:R-:W-:-:S13]  /*0eb0*/  FSETP.GE.AND P0, PT, R3, R0, PT ;  /* 0x000000000300720b */ /* 0x000fda0003f06000 */
[----:B------:R-:W-:Y:S05]  /*0ec0*/  @!P0 EXIT ;  /* 0x000000000000894d */ /* 0x000fea0003800000 */
[----:B------:R-:W0:Y:S01]  /*0ed0*/  LDCU UR6, c[0x0][0x388] ;  /* 0x00007100ff0677ac */ /* 0x000e220008000800 */
[----:B------:R-:W-:Y:S01]  /*0ee0*/  IADD3 R0, PT, PT, R3, -0xd000000, RZ ;  /* 0xf300000003007810 */ /* 0x000fe20007ffe0ff */
[----:B------:R1:W2:Y:S01]  /*0ef0*/  MUFU.RSQ R6, R3 ;  /* 0x0000000300067308 */ /* 0x0002a20000001400 */
[----:B------:R-:W-:Y:S02]  /*0f00*/  BSSY.RECONVERGENT B0, `(.L_x_8) ;  /* 0x000000d000007945 */ /* 0x000fe40003800200 */
[----:B------:R-:W-:Y:S01]  /*0f10*/  ISETP.GT.U32.AND P0, PT, R0, 0x727fffff, PT ;  /* 0x727fffff0000780c */ /* 0x000fe20003f04070 */
[----:B0-----:R-:W-:-:S12]  /*0f20*/  FMUL R2, R8, UR6 ;  /* 0x0000000608027c20 */ /* 0x001fd80008400000 */
[----:B-12---:R-:W-:Y:S05]  /*0f30*/  @!P0 BRA `(.L_x_9) ;  /* 0x0000000000148947 */ /* 0x006fea0003800000 */
[----:B------:R-:W-:Y:S02]  /*0f40*/  MOV R0, R3 ;  /* 0x0000000300007202 */ /* 0x000fe40000000f00 */
[----:B------:R-:W-:-:S07]  /*0f50*/  MOV R9, 0xf70 ;  /* 0x00000f7000097802 */ /* 0x000fce0000000f00 */
[----:B------:R-:W-:Y:S05]  /*0f60*/  CALL.REL.NOINC `($__internal_0_$__cuda_sm20_sqrt_rn_f32_slowpath) ;  /* 0x0000000000747944 */ /* 0x000fea0003c00000 */
[----:B------:R-:W-:Y:S01]  /*0f70*/  MOV R0, R3 ;  /* 0x0000000300007202 */ /* 0x000fe20000000f00 */
[----:B------:R-:W-:Y:S06]  /*0f80*/  BRA `(.L_x_10) ;  /* 0x0000000000107947 */ /* 0x000fec0003800000 */
.L_x_9:
[C---:B------:R-:W-:Y:S01]  /*0f90*/  FMUL.FTZ R0, R6.reuse, R3 ;  /* 0x0000000306007220 */ /* 0x040fe20000410000 */
[----:B------:R-:W-:-:S03]  /*0fa0*/  FMUL.FTZ R5, R6, 0.5 ;  /* 0x3f00000006057820 */ /* 0x000fc60000410000 */
[----:B------:R-:W-:-:S04]  /*0fb0*/  FFMA R3, -R0, R0, R3 ;  /* 0x0000000000037223 */ /* 0x000fc80000000103 */
[----:B------:R-:W-:-:S07]  /*0fc0*/  FFMA R0, R3, R5, R0 ;  /* 0x0000000503007223 */ /* 0x000fce0000000000 */
.L_x_10:
[----:B------:R-:W-:Y:S05]  /*0fd0*/  BSYNC.RECONVERGENT B0 ;  /* 0x0000000000007941 */ /* 0x000fea0003800200 */
.L_x_8:
[----:B------:R-:W0:Y:S01]  /*0fe0*/  LDCU UR6, c[0x0][0x394] ;  /* 0x00007280ff0677ac */ /* 0x000e220008000800 */
[----:B------:R-:W-:Y:S01]  /*0ff0*/  BSSY.RECONVERGENT B0, `(.L_x_11) ;  /* 0x000000e000007945 */ /* 0x000fe20003800200 */
[----:B0-----:R-:W-:-:S04]  /*1000*/  FADD R7, R0, UR6 ;  /* 0x0000000600077e21 */ /* 0x001fc80008000000 */
        /* <DEDUP_REMOVED lines=12> */
.L_x_12:
[----:B------:R-:W-:Y:S05]  /*10d0*/  BSYNC.RECONVERGENT B0 ;  /* 0x0000000000007941 */ /* 0x000fea0003800200 */
.L_x_11:
[----:B------:R-:W0:Y:S02]  /*10e0*/  LDC.64 R2, c[0x0][0x3a8] ;  /* 0x0000ea00ff027b82 */ /* 0x000e240000000a00 */
[----:B0-----:R-:W-:-:S05]  /*10f0*/  IMAD.WIDE R4, R4, 0x4, R2 ;  /* 0x0000000404047825 */ /* 0x001fca00078e0202 */
[----:B------:R-:W2:Y:S02]  /*1100*/  LDG.E R3, desc[UR4][R4.64] ;  /* 0x0000000404037981 */ /* 0x000ea4000c1e1900 */
[----:B--2---:R-:W-:-:S05]  /*1110*/  FADD R3, R3, -R0 ;  /* 0x8000000003037221 */ /* 0x004fca0000000000 */
[----:B------:R-:W-:Y:S01]  /*1120*/  STG.E desc[UR4][R4.64], R3 ;  /* 0x0000000304007986 */ /* 0x000fe2000c101904 */
[----:B------:R-:W-:Y:S05]  /*1130*/  EXIT ;  /* 0x000000000000794d */ /* 0x000fea0003800000 */
        .weak           $__internal_0_$__cuda_sm20_sqrt_rn_f32_slowpath
        .type           $__internal_0_$__cuda_sm20_sqrt_rn_f32_slowpath,@function
        .size           $__internal_0_$__cuda_sm20_sqrt_rn_f32_slowpath,($__internal_1_$__cuda_sm3x_div_rn_noftz_f32_slowpath - $__internal_0_$__cuda_sm20_sqrt_rn_f32_slowpath)
$__internal_0_$__cuda_sm20_sqrt_rn_f32_slowpath:
[----:B------:R-:W-:-:S13]  /*1140*/  LOP3.LUT P0, RZ, R0, 0x7fffffff, RZ, 0xc0, !PT ;  /* 0x7fffffff00ff7812 */ /* 0x000fda000780c0ff */
[----:B------:R-:W-:Y:S01]  /*1150*/  @!P0 IMAD.MOV.U32 R3, RZ, RZ, R0 ;  /* 0x000000ffff038224 */ /* 0x000fe200078e0000 */
[----:B------:R-:W-:Y:S06]  /*1160*/  @!P0 BRA `(.L_x_13) ;  /* 0x0000000000408947 */ /* 0x000fec0003800000 */
[----:B------:R-:W-:-:S13]  /*1170*/  FSETP.GEU.FTZ.AND P0, PT, R0, RZ, PT ;  /* 0x000000ff0000720b */ /* 0x000fda0003f1e000 */
[----:B------:R-:W-:Y:S01]  /*1180*/  @!P0 MOV R3, 0x7fffffff ;  /* 0x7fffffff00038802 */ /* 0x000fe20000000f00 */
[----:B------:R-:W-:Y:S06]  /*1190*/  @!P0 BRA `(.L_x_13) ;  /* 0x0000000000348947 */ /* 0x000fec0003800000 */
[----:B------:R-:W-:-:S13]  /*11a0*/  FSETP.GTU.FTZ.AND P0, PT, |R0|, +INF , PT ;  /* 0x7f8000000000780b */ /* 0x000fda0003f1c200 */
[----:B------:R-:W-:Y:S01]  /*11b0*/  @P0 FADD.FTZ R3, R0, 1 ;  /* 0x3f80000000030421 */ /* 0x000fe20000010000 */
[----:B------:R-:W-:Y:S06]  /*11c0*/  @P0 BRA `(.L_x_13) ;  /* 0x0000000000280947 */ /* 0x000fec0003800000 */
[----:B------:R-:W-:-:S13]  /*11d0*/  FSETP.NEU.FTZ.AND P0, PT, |R0|, +INF , PT ;  /* 0x7f8000000000780b */ /* 0x000fda0003f1d200 */
[----:B------:R-:W-:-:S04]  /*11e0*/  @P0 FFMA R5, R0, 1.84467440737095516160e+19, RZ ;  /* 0x5f80000000050823 */ /* 0x000fc800000000ff */
[----:B------:R-:W0:Y:S02]  /*11f0*/  @P0 MUFU.RSQ R6, R5 ;  /* 0x0000000500060308 */ /* 0x000e240000001400 */
[----:B0-----:R-:W-:Y:S01]  /*1200*/  @P0 FMUL.FTZ R8, R5, R6 ;  /* 0x0000000605080220 */ /* 0x001fe20000410000 */
[----:B------:R-:W-:-:S03]  /*1210*/  @P0 FMUL.FTZ R6, R6, 0.5 ;  /* 0x3f00000006060820 */ /* 0x000fc60000410000 */
[----:B------:R-:W-:-:S04]  /*1220*/  @P0 FADD.FTZ R3, -R8, -RZ ;  /* 0x800000ff08030221 */ /* 0x000fc80000010100 */
[----:B------:R-:W-:Y:S01]  /*1230*/  @P0 FFMA R7, R8, R3, R5 ;  /* 0x0000000308070223 */ /* 0x000fe20000000005 */
[----:B------:R-:W-:-:S03]  /*1240*/  @!P0 MOV R3, R0 ;  /* 0x0000000000038202 */ /* 0x000fc60000000f00 */
[----:B------:R-:W-:-:S04]  /*1250*/  @P0 FFMA R6, R7, R6, R8 ;  /* 0x0000000607060223 */ /* 0x000fc80000000008 */
[----:B------:R-:W-:-:S07]  /*1260*/  @P0 FMUL.FTZ R3, R6, 2.3283064365386962891e-10 ;  /* 0x2f80000006030820 */ /* 0x000fce0000410000 */
.L_x_13:
[----:B------:R-:W-:Y:S01]  /*1270*/  HFMA2 R7, -RZ, RZ, 0, 0 ;  /* 0x00000000ff077431 */ /* 0x000fe200000001ff */
[----:B------:R-:W-:-:S04]  /*1280*/  MOV R6, R9 ;  /* 0x0000000900067202 */ /* 0x000fc80000000f00 */
[----:B------:R-:W-:Y:S05]  /*1290*/  RET.REL.NODEC R6 `(_Z11kernel_adamiiffffPfS_S_S_) ;  /* 0xffffffec06587950 */ /* 0x000fea0003c3ffff */
        .weak           $__internal_1_$__cuda_sm3x_div_rn_noftz_f32_slowpath
        .type           $__internal_1_$__cuda_sm3x_div_rn_noftz_f32_slowpath,@function
        .size           $__internal_1_$__cuda_sm3x_div_rn_noftz_f32_slowpath,(.L_x_32 - $__internal_1_$__cuda_sm3x_div_rn_noftz_f32_slowpath)
$__internal_1_$__cuda_sm3x_div_rn_noftz_f32_slowpath:
[----:B------:R-:W-:Y:S01]  /*12a0*/  SHF.R.U32.HI R11, RZ, 0x17, R3 ;  /* 0x00000017ff0b7819 */ /* 0x000fe20000011603 */
[----:B------:R-:W-:Y:S01]  /*12b0*/  BSSY.RECONVERGENT B1, `(.L_x_14) ;  /* 0x0000062000017945 */ /* 0x000fe20003800200 */
[----:B------:R-:W-:Y:S02]  /*12c0*/  SHF.R.U32.HI R9, RZ, 0x17, R2 ;  /* 0x00000017ff097819 */ /* 0x000fe40000011602 */
[----:B------:R-:W-:Y:S02]  /*12d0*/  LOP3.LUT R11, R11, 0xff, RZ, 0xc0, !PT ;  /* 0x000000ff0b0b7812 */ /* 0x000fe400078ec0ff */
[----:B------:R-:W-:Y:S02]  /*12e0*/  LOP3.LUT R14, R9, 0xff, RZ, 0xc0, !PT ;  /* 0x000000ff090e7812 */ /* 0x000fe400078ec0ff */
[----:B------:R-:W-:Y:S02]  /*12f0*/  IADD3 R13, PT, PT, R11, -0x1, RZ ;  /* 0xffffffff0b0d7810 */ /* 0x000fe40007ffe0ff */
[----:B------:R-:W-:-:S02]  /*1300*/  IADD3 R12, PT, PT, R14, -0x1, RZ ;  /* 0xffffffff0e0c7810 */ /* 0x000fc40007ffe0ff */
[----:B------:R-:W-:-:S04]  /*1310*/  ISETP.GT.U32.AND P0, PT, R13, 0xfd, PT ;  /* 0x000000fd0d00780c */ /* 0x000fc80003f04070 */
[----:B------:R-:W-:-:S13]  /*1320*/  ISETP.GT.U32.OR P0, PT, R12, 0xfd, P0 ;  /* 0x000000fd0c00780c */ /* 0x000fda0000704470 */
[----:B------:R-:W-:Y:S01]  /*1330*/  @!P0 IMAD.MOV.U32 R9, RZ, RZ, RZ ;  /* 0x000000ffff098224 */ /* 0x000fe200078e00ff */
[----:B------:R-:W-:Y:S06]  /*1340*/  @!P0 BRA `(.L_x_15) ;  /* 0x00000000005c8947 */ /* 0x000fec0003800000 */
[----:B------:R-:W-:Y:S02]  /*1350*/  FSETP.GTU.FTZ.AND P0, PT, |R2|, +INF , PT ;  /* 0x7f8000000200780b */ /* 0x000fe40003f1c200 */
[----:B------:R-:W-:-:S04]  /*1360*/  FSETP.GTU.FTZ.AND P1, PT, |R3|, +INF , PT ;  /* 0x7f8000000300780b */ /* 0x000fc80003f3c200 */
[----:B------:R-:W-:-:S13]  /*1370*/  PLOP3.LUT P0, PT, P0, P1, PT, 0xf8, 0x8f ;  /* 0x00000000008f781c */ /* 0x000fda0000703f70 */
[----:B------:R-:W-:Y:S05]  /*1380*/  @P0 BRA `(.L_x_16) ;  /* 0x00000004004c0947 */ /* 0x000fea0003800000 */
[----:B------:R-:W-:-:S13]  /*1390*/  LOP3.LUT P0, RZ, R3, 0x7fffffff, R2, 0xc8, !PT ;  /* 0x7fffffff03ff7812 */ /* 0x000fda000780c802 */
[----:B------:R-:W-:Y:S05]  /*13a0*/  @!P0 BRA `(.L_x_17) ;  /* 0x00000004003c8947 */ /* 0x000fea0003800000 */
[C---:B------:R-:W-:Y:S02]  /*13b0*/  FSETP.NEU.FTZ.AND P2, PT, |R2|.reuse, +INF , PT ;  /* 0x7f8000000200780b */ /* 0x040fe40003f5d200 */
[----:B------:R-:W-:Y:S02]  /*13c0*/  FSETP.NEU.FTZ.AND P1, PT, |R3|, +INF , PT ;  /* 0x7f8000000300780b */ /* 0x000fe40003f3d200 */
[----:B------:R-:W-:-:S11]  /*13d0*/  FSETP.NEU.FTZ.AND P0, PT, |R2|, +INF , PT ;  /* 0x7f8000000200780b */ /* 0x000fd60003f1d200 */
[----:B------:R-:W-:Y:S05]  /*13e0*/  @!P1 BRA !P2, `(.L_x_17) ;  /* 0x00000004002c9947 */ /* 0x000fea0005000000 */
[----:B------:R-:W-:-:S04]  /*13f0*/  LOP3.LUT P2, RZ, R2, 0x7fffffff, RZ, 0xc0, !PT ;  /* 0x7fffffff02ff7812 */ /* 0x000fc8000784c0ff */
[----:B------:R-:W-:-:S13]  /*1400*/  PLOP3.LUT P1, PT, P1, P2, PT, 0x2f, 0xf2 ;  /* 0x0000000000f2781c */ /* 0x000fda0000f24577 */
[----:B------:R-:W-:Y:S05]  /*1410*/  @P1 BRA `(.L_x_18) ;  /* 0x0000000400181947 */ /* 0x000fea0003800000 */
[----:B------:R-:W-:-:S04]  /*1420*/  LOP3.LUT P1, RZ, R3, 0x7fffffff, RZ, 0xc0, !PT ;  /* 0x7fffffff03ff7812 */ /* 0x000fc8000782c0ff */
[----:B------:R-:W-:-:S13]  /*1430*/  PLOP3.LUT P0, PT, P0, P1, PT, 0x2f, 0xf2 ;  /* 0x0000000000f2781c */ /* 0x000fda0000702577 */
[----:B------:R-:W-:Y:S05]  /*1440*/  @P0 BRA `(.L_x_19) ;  /* 0x0000000400000947 */ /* 0x000fea0003800000 */
[----:B------:R-:W-:Y:S02]  /*1450*/  ISETP.GE.AND P0, PT, R12, RZ, PT ;  /* 0x000000ff0c00720c */ /* 0x000fe40003f06270 */
[----:B------:R-:W-:-:S11]  /*1460*/  ISETP.GE.AND P1, PT, R13, RZ, PT ;  /* 0x000000ff0d00720c */ /* 0x000fd60003f26270 */
[----:B------:R-:W-:Y:S01]  /*1470*/  @P0 MOV R9, RZ ;  /* 0x000000ff00090202 */ /* 0x000fe20000000f00 */
[----:B------:R-:W-:Y:S01]  /*1480*/  @!P0 FFMA R2, R2, 1.84467440737095516160e+19, RZ ;  /* 0x5f80000002028823 */ /* 0x000fe200000000ff */
[----:B------:R-:W-:Y:S01]  /*1490*/  @!P0 MOV R9, 0xffffffc0 ;  /* 0xffffffc000098802 */ /* 0x000fe20000000f00 */
[----:B------:R-:W-:-:S03]  /*14a0*/  @!P1 FFMA R3, R3, 1.84467440737095516160e+19, RZ ;  /* 0x5f80000003039823 */ /* 0x000fc600000000ff */
[----:B------:R-:W-:-:S07]  /*14b0*/  @!P1 IADD3 R9, PT, PT, R9, 0x40, RZ ;  /* 0x0000004009099810 */ /* 0x000fce0007ffe0ff */
.L_x_15:
[----:B------:R-:W-:Y:S01]  /*14c0*/  LEA R12, R11, 0xc0800000, 0x17 ;  /* 0xc08000000b0c7811 */ /* 0x000fe200078eb8ff */
[----:B------:R-:W-:Y:S03]  /*14d0*/  BSSY.RECONVERGENT B2, `(.L_x_20) ;  /* 0x0000036000027945 */ /* 0x000fe60003800200 */
[----:B------:R-:W-:Y:S02]  /*14e0*/  IADD3 R12, PT, PT, -R12, R3, RZ ;  /* 0x000000030c0c7210 */ /* 0x000fe40007ffe1ff */
[----:B------:R-:W-:Y:S02]  /*14f0*/  IADD3 R3, PT, PT, R14, -0x7f, RZ ;  /* 0xffffff810e037810 */ /* 0x000fe40007ffe0ff */
[----:B------:R0:W1:Y:S01]  /*1500*/  MUFU.RCP R13, R12 ;  /* 0x0000000c000d7308 */ /* 0x0000620000001000 */
[----:B------:R-:W-:Y:S02]  /*1510*/  FADD.FTZ R15, -R12, -RZ ;  /* 0x800000ff0c0f7221 */ /* 0x000fe40000010100 */
[C---:B------:R-:W-:Y:S01]  /*1520*/  IMAD R2, R3.reuse, -0x800000, R2 ;  /* 0xff80000003027824 */ /* 0x040fe200078e0202 */
[----:B0-----:R-:W-:-:S04]  /*1530*/  IADD3 R12, PT, PT, R3, 0x7f, -R11 ;  /* 0x0000007f030c7810 */ /* 0x001fc80007ffe80b */
[----:B------:R-:W-:Y:S01]  /*1540*/  IADD3 R12, PT, PT, R12, R9, RZ ;  /* 0x000000090c0c7210 */ /* 0x000fe20007ffe0ff */
[----:B-1----:R-:W-:-:S04]  /*1550*/  FFMA R14, R13, R15, 1 ;  /* 0x3f8000000d0e7423 */ /* 0x002fc8000000000f */
[----:B------:R-:W-:-:S04]  /*1560*/  FFMA R16, R13, R14, R13 ;  /* 0x0000000e0d107223 */ /* 0x000fc8000000000d */
[----:B------:R-:W-:-:S04]  /*1570*/  FFMA R13, R2, R16, RZ ;  /* 0x00000010020d7223 */ /* 0x000fc800000000ff */
[----:B------:R-:W-:-:S04]  /*1580*/  FFMA R14, R15, R13, R2 ;  /* 0x0000000d0f0e7223 */ /* 0x000fc80000000002 */
[----:B------:R-:W-:-:S04]  /*1590*/  FFMA R13, R16, R14, R13 ;  /* 0x0000000e100d7223 */ /* 0x000fc8000000000d */
[----:B------:R-:W-:-:S04]  /*15a0*/  FFMA R14, R15, R13, R2 ;  /* 0x0000000d0f0e7223 */ /* 0x000fc80000000002 */
[----:B------:R-:W-:-:S05]  /*15b0*/  FFMA R2, R16, R14, R13 ;  /* 0x0000000e10027223 */ /* 0x000fca000000000d */
[----:B------:R-:W-:-:S04]  /*15c0*/  SHF.R.U32.HI R3, RZ, 0x17, R2 ;  /* 0x00000017ff037819 */ /* 0x000fc80000011602 */
[----:B------:R-:W-:-:S05]  /*15d0*/  LOP3.LUT R3, R3, 0xff, RZ, 0xc0, !PT ;  /* 0x000000ff03037812 */ /* 0x000fca00078ec0ff */
[----:B------:R-:W-:-:S05]  /*15e0*/  IMAD.IADD R11, R3, 0x1, R12 ;  /* 0x00000001030b7824 */ /* 0x000fca00078e020c */
[----:B------:R-:W-:-:S04]  /*15f0*/  IADD3 R3, PT, PT, R11, -0x1, RZ ;  /* 0xffffffff0b037810 */ /* 0x000fc80007ffe0ff */
[----:B------:R-:W-:-:S13]  /*1600*/  ISETP.GE.U32.AND P0, PT, R3, 0xfe, PT ;  /* 0x000000fe0300780c */ /* 0x000fda0003f06070 */
[----:B------:R-:W-:Y:S05]  /*1610*/  @!P0 BRA `(.L_x_21) ;  /* 0x0000000000808947 */ /* 0x000fea0003800000 */
[----:B------:R-:W-:-:S13]  /*1620*/  ISETP.GT.AND P0, PT, R11, 0xfe, PT ;  /* 0x000000fe0b00780c */ /* 0x000fda0003f04270 */
[----:B------:R-:W-:Y:S05]  /*1630*/  @P0 BRA `(.L_x_22) ;  /* 0x00000000006c0947 */ /* 0x000fea0003800000 */
[----:B------:R-:W-:-:S13]  /*1640*/  ISETP.GE.AND P0, PT, R11, 0x1, PT ;  /* 0x000000010b00780c */ /* 0x000fda0003f06270 */
[----:B------:R-:W-:Y:S05]  /*1650*/  @P0 BRA `(.L_x_23) ;  /* 0x0000000000740947 */ /* 0x000fea0003800000 */
[----:B------:R-:W-:Y:S02]  /*1660*/  ISETP.GE.AND P0, PT, R11, -0x18, PT ;  /* 0xffffffe80b00780c */ /* 0x000fe40003f06270 */
[----:B------:R-:W-:-:S11]  /*1670*/  LOP3.LUT R2, R2, 0x80000000, RZ, 0xc0, !PT ;  /* 0x8000000002027812 */ /* 0x000fd600078ec0ff */
[----:B------:R-:W-:Y:S05]  /*1680*/  @!P0 BRA `(.L_x_23) ;  /* 0x0000000000688947 */ /* 0x000fea0003800000 */
[CCC-:B------:R-:W-:Y:S01]  /*1690*/  FFMA.RZ R3, R16.reuse, R14.reuse, R13.reuse ;  /* 0x0000000e10037223 */ /* 0x1c0fe2000000c00d */
[CCC-:B------:R-:W-:Y:S01]  /*16a0*/  FFMA.RM R12, R16.reuse, R14.reuse, R13.reuse ;  /* 0x0000000e100c7223 */ /* 0x1c0fe2000000400d */
[C---:B------:R-:W-:Y:S02]  /*16b0*/  ISETP.NE.AND P2, PT, R11.reuse, RZ, PT ;  /* 0x000000ff0b00720c */ /* 0x040fe40003f45270 */
[----:B------:R-:W-:Y:S02]  /*16c0*/  ISETP.NE.AND P1, PT, R11, RZ, PT ;  /* 0x000000ff0b00720c */ /* 0x000fe40003f25270 */
[----:B------:R-:W-:Y:S01]  /*16d0*/  LOP3.LUT R9, R3, 0x7fffff, RZ, 0xc0, !PT ;  /* 0x007fffff03097812 */ /* 0x000fe200078ec0ff */
[----:B------:R-:W-:Y:S01]  /*16e0*/  FFMA.RP R3, R16, R14, R13 ;  /* 0x0000000e10037223 */ /* 0x000fe2000000800d */
[----:B------:R-:W-:Y:S02]  /*16f0*/  IADD3 R14, PT, PT, R11, 0x20, RZ ;  /* 0x000000200b0e7810 */ /* 0x000fe40007ffe0ff */
[----:B------:R-:W-:-:S02]  /*1700*/  LOP3.LUT R9, R9, 0x800000, RZ, 0xfc, !PT ;  /* 0x0080000009097812 */ /* 0x000fc400078efcff */
[----:B------:R-:W-:Y:S02]  /*1710*/  IADD3 R11, PT, PT, -R11, RZ, RZ ;  /* 0x000000ff0b0b7210 */ /* 0x000fe40007ffe1ff */
[----:B------:R-:W-:Y:S02]  /*1720*/  SHF.L.U32 R14, R9, R14, RZ ;  /* 0x0000000e090e7219 */ /* 0x000fe400000006ff */
[----:B------:R-:W-:Y:S02]  /*1730*/  FSETP.NEU.FTZ.AND P0, PT, R3, R12, PT ;  /* 0x0000000c0300720b */ /* 0x000fe40003f1d000 */
[----:B------:R-:W-:Y:S02]  /*1740*/  SEL R12, R11, RZ, P2 ;  /* 0x000000ff0b0c7207 */ /* 0x000fe40001000000 */
[----:B------:R-:W-:Y:S02]  /*1750*/  ISETP.NE.AND P1, PT, R14, RZ, P1 ;  /* 0x000000ff0e00720c */ /* 0x000fe40000f25270 */
[----:B------:R-:W-:-:S02]  /*1760*/  SHF.R.U32.HI R12, RZ, R12, R9 ;  /* 0x0000000cff0c7219 */ /* 0x000fc40000011609 */
[----:B------:R-:W-:Y:S02]  /*1770*/  PLOP3.LUT P0, PT, P0, P1, PT, 0xf8, 0x8f ;  /* 0x00000000008f781c */ /* 0x000fe40000703f70 */
[----:B------:R-:W-:Y:S02]  /*1780*/  SHF.R.U32.HI R14, RZ, 0x1, R12 ;  /* 0x00000001ff0e7819 */ /* 0x000fe4000001160c */
[----:B------:R-:W-:-:S04]  /*1790*/  SEL R3, RZ, 0x1, !P0 ;  /* 0x00000001ff037807 */ /* 0x000fc80004000000 */
[----:B------:R-:W-:-:S04]  /*17a0*/  LOP3.LUT R3, R3, 0x1, R14, 0xf8, !PT ;  /* 0x0000000103037812 */ /* 0x000fc800078ef80e */
[----:B------:R-:W-:-:S04]  /*17b0*/  LOP3.LUT R3, R3, R12, RZ, 0xc0, !PT ;  /* 0x0000000c03037212 */ /* 0x000fc800078ec0ff */
[----:B------:R-:W-:-:S04]  /*17c0*/  IADD3 R3, PT, PT, R14, R3, RZ ;  /* 0x000000030e037210 */ /* 0x000fc80007ffe0ff */
[----:B------:R-:W-:Y:S01]  /*17d0*/  LOP3.LUT R2, R3, R2, RZ, 0xfc, !PT ;  /* 0x0000000203027212 */ /* 0x000fe200078efcff */
[----:B------:R-:W-:Y:S06]  /*17e0*/  BRA `(.L_x_23) ;  /* 0x0000000000107947 */ /* 0x000fec0003800000 */
.L_x_22:
[----:B------:R-:W-:-:S04]  /*17f0*/  LOP3.LUT R2, R2, 0x80000000, RZ, 0xc0, !PT ;  /* 0x8000000002027812 */ /* 0x000fc800078ec0ff */
[----:B------:R-:W-:Y:S01]  /*1800*/  LOP3.LUT R2, R2, 0x7f800000, RZ, 0xfc, !PT ;  /* 0x7f80000002027812 */ /* 0x000fe200078efcff */
[----:B------:R-:W-:Y:S06]  /*1810*/  BRA `(.L_x_23) ;  /* 0x0000000000047947 */ /* 0x000fec0003800000 */
.L_x_21:
[----:B------:R-:W-:-:S07]  /*1820*/  LEA R2, R12, R2, 0x17 ;  /* 0x000000020c027211 */ /* 0x000fce00078eb8ff */
.L_x_23:
[----:B------:R-:W-:Y:S05]  /*1830*/  BSYNC.RECONVERGENT B2 ;  /* 0x0000000000027941 */ /* 0x000fea0003800200 */
.L_x_20:
[----:B------:R-:W-:Y:S05]  /*1840*/  BRA `(.L_x_24) ;  /* 0x0000000000207947 */ /* 0x000fea0003800000 */
.L_x_19:
[----:B------:R-:W-:-:S04]  /*1850*/  LOP3.LUT R2, R3, 0x80000000, R2, 0x48, !PT ;  /* 0x8000000003027812 */ /* 0x000fc800078e4802 */
[----:B------:R-:W-:Y:S01]  /*1860*/  LOP3.LUT R2, R2, 0x7f800000, RZ, 0xfc, !PT ;  /* 0x7f80000002027812 */ /* 0x000fe200078efcff */
[----:B------:R-:W-:Y:S06]  /*1870*/  BRA `(.L_x_24) ;  /* 0x0000000000147947 */ /* 0x000fec0003800000 */
.L_x_18:
[----:B------:R-:W-:Y:S01]  /*1880*/  LOP3.LUT R2, R3, 0x80000000, R2, 0x48, !PT ;  /* 0x8000000003027812 */ /* 0x000fe200078e4802 */
[----:B------:R-:W-:Y:S06]  /*1890*/  BRA `(.L_x_24) ;  /* 0x00000000000c7947 */ /* 0x000fec0003800000 */
.L_x_17:
[----:B------:R-:W0:Y:S01]  /*18a0*/  MUFU.RSQ R2, -QNAN ;  /* 0xffc0000000027908 */ /* 0x000e220000001400 */
[----:B------:R-:W-:Y:S05]  /*18b0*/  BRA `(.L_x_24) ;  /* 0x0000000000047947 */ /* 0x000fea0003800000 */
.L_x_16:
[----:B------:R-:W-:-:S07]  /*18c0*/  FADD.FTZ R2, R2, R3 ;  /* 0x0000000302027221 */ /* 0x000fce0000010000 */
.L_x_24:
[----:B------:R-:W-:Y:S05]  /*18d0*/  BSYNC.RECONVERGENT B1 ;  /* 0x0000000000017941 */ /* 0x000fea0003800200 */
.L_x_14:
[----:B------:R-:W-:-:S04]  /*18e0*/  HFMA2 R11, -RZ, RZ, 0, 0 ;  /* 0x00000000ff0b7431 */ /* 0x000fc800000001ff */
[----:B0-----:R-:W-:Y:S05]  /*18f0*/  RET.REL.NODEC R10 `(_Z11kernel_adamiiffffPfS_S_S_) ;  /* 0xffffffe40ac07950 */ /* 0x001fea0003c3ffff */
.L_x_25:
[----:B------:R-:W-:-:S00]  /*1900*/  BRA `(.L_x_25) ;  /* 0xfffffffc00fc7947 */ /* 0x000fc0000383ffff */
[----:B------:R-:W-:-:S00]  /*1910*/  NOP ;  /* 0x0000000000007918 */ /* 0x000fc00000000000 */
        /* <DEDUP_REMOVED lines=14> */
.L_x_32:


//--------------------- .text._Z25kernel_squared_error_gradiPKfiS0_iPfi --------------------------
	.section	.text._Z25kernel_squared_error_gradiPKfiS0_iPfi,"ax",@progbits
	.align	128
.text._Z25kernel_squared_error_gradiPKfiS0_iPfi:
        .type           _Z25kernel_squared_error_gradiPKfiS0_iPfi,@function
        .size           _Z25kernel_squared_error_gradiPKfiS0_iPfi,(.L_x_35 - _Z25kernel_squared_error_gradiPKfiS0_iPfi)
        .other          _Z25kernel_squared_error_gradiPKfiS0_iPfi,@"STO_CUDA_ENTRY STV_DEFAULT"
_Z25kernel_squared_error_gradiPKfiS0_iPfi:
[----:B------:R-:W-:Y:S01]  /*0000*/  LDC R1, c[0x0][0x37c] ;  /* 0x0000df00ff017b82 */ /* 0x000fe20000000800 */
[----:B------:R-:W0:Y:S07]  /*0010*/  S2R R3, SR_TID.Y ;  /* 0x0000000000037919 */ /* 0x000e2e0000002200 */
[----:B------:R-:W0:Y:S01]  /*0020*/  S2UR UR4, SR_CTAID.Y ;  /* 0x00000000000479c3 */ /* 0x000e220000002600 */
[----:B------:R-:W1:Y:S07]  /*0030*/  LDCU UR5, c[0x0][0x380] ;  /* 0x00007000ff0577ac */ /* 0x000e6e0008000800 */
[----:B------:R-:W0:Y:S02]  /*0040*/  LDC R0, c[0x0][0x364] ;  /* 0x0000d900ff007b82 */ /* 0x000e240000000800 */
[----:B0-----:R-:W-:-:S05]  /*0050*/  IMAD R0, R0, UR4, R3 ;  /* 0x0000000400007c24 */ /* 0x001fca000f8e0203 */
[----:B-1----:R-:W-:-:S13]  /*0060*/  ISETP.GE.AND P0, PT, R0, UR5, PT ;  /* 0x0000000500007c0c */ /* 0x002fda000bf06270 */
[----:B------:R-:W-:Y:S05]  /*0070*/  @P0 EXIT ;  /* 0x000000000000094d */ /* 0x000fea0003800000 */
[----:B------:R-:W0:Y:S01]  /*0080*/  LDC.64 R2, c[0x0][0x388] ;  /* 0x0000e200ff027b82 */ /* 0x000e220000000a00 */
[----:B------:R-:W1:Y:S01]  /*0090*/  LDCU UR6, c[0x0][0x390] ;  /* 0x00007200ff0677ac */ /* 0x000e620008000800 */
[----:B------:R-:W2:Y:S06]  /*00a0*/  LDCU UR7, c[0x0][0x3a0] ;  /* 0x00007400ff0777ac */ /* 0x000eac0008000800 */
[----:B------:R-:W3:Y:S01]  /*00b0*/  LDC.64 R4, c[0x0][0x398] ;  /* 0x0000e600ff047b82 */ /* 0x000ee20000000a00 */
[----:B------:R-:W4:Y:S01]  /*00c0*/  LDCU.64 UR4, c[0x0][0x358] ;  /* 0x00006b00ff0477ac */ /* 0x000f220008000a00 */
[C---:B-1----:R-:W-:Y:S01]  /*00d0*/  IMAD R7, R0.reuse, UR6, RZ ;  /* 0x0000000600077c24 */ /* 0x042fe2000f8e02ff */
[----:B------:R-:W1:Y:S01]  /*00e0*/  LDCU UR6, c[0x0][0x3b0] ;  /* 0x00007600ff0677ac */ /* 0x000e620008000800 */
[----:B--2---:R-:W-:-:S02]  /*00f0*/  IMAD R9, R0, UR7, RZ ;  /* 0x0000000700097c24 */ /* 0x004fc4000f8e02ff */
[----:B0-----:R-:W-:Y:S02]  /*0100*/  IMAD.WIDE R2, R7, 0x4, R2 ;  /* 0x0000000407027825 */ /* 0x001fe400078e0202 */
[----:B------:R-:W0:Y:S04]  /*0110*/  LDC.64 R6, c[0x0][0x3a8] ;  /* 0x0000ea00ff067b82 */ /* 0x000e280000000a00 */
[----:B----4-:R-:W2:Y:S01]  /*0120*/  LDG.E R2, desc[UR4][R2.64] ;  /* 0x0000000402027981 */ /* 0x010ea2000c1e1900 */
[----:B---3--:R-:W-:-:S06]  /*0130*/  IMAD.WIDE R4, R9, 0x4, R4 ;  /* 0x0000000409047825 */ /* 0x008fcc00078e0204 */
[----:B------:R-:W2:Y:S01]  /*0140*/  LDG.E R5, desc[UR4][R4.64] ;  /* 0x0000000404057981 */ /* 0x000ea2000c1e1900 */
[----:B-1----:R-:W-:-:S04]  /*0150*/  IMAD R9, R0, UR6, RZ ;  /* 0x0000000600097c24 */ /* 0x002fc8000f8e02ff */
[----:B0-----:R-:W-:-:S04]  /*0160*/  IMAD.WIDE R6, R9, 0x4, R6 ;  /* 0x0000000409067825 */ /* 0x001fc800078e0206 */
[----:B--2---:R-:W-:-:S04]  /*0170*/  FADD R0, R2, -R5 ;  /* 0x8000000502007221 */ /* 0x004fc80000000000 */
[----:B------:R-:W-:-:S05]  /*0180*/  FADD R9, R0, R0 ;  /* 0x0000000000097221 */ /* 0x000fca0000000000 */
[----:B------:R-:W-:Y:S01]  /*0190*/  STG.E desc[UR4][R6.64], R9 ;  /* 0x0000000906007986 */ /* 0x000fe2000c101904 */
[----:B------:R-:W-:Y:S05]  /*01a0*/  EXIT ;  /* 0x000000000000794d */ /* 0x000fea0003800000 */
.L_x_26:
        /* <DEDUP_REMOVED lines=13> */
.L_x_35:


//--------------------- .text._Z20kernel_squared_erroriPKfiS0_iPfi --------------------------
	.section	.text._Z20kernel_squared_erroriPKfiS0_iPfi,"ax",@progbits
	.align	128
.text._Z20kernel_squared_erroriPKfiS0_iPfi:
        .type           _Z20kernel_squared_erroriPKfiS0_iPfi,@function
        .size           _Z20kernel_squared_erroriPKfiS0_iPfi,(.L_x_36 - _Z20kernel_squared_erroriPKfiS0_iPfi)
        .other          _Z20kernel_squared_erroriPKfiS0_iPfi,@"STO_CUDA_ENTRY STV_DEFAULT"
_Z20kernel_squared_erroriPKfiS0_iPfi:
        /* <DEDUP_REMOVED lines=24> */
[----:B------:R-:W-:-:S05]  /*0180*/  FMUL R9, R0, R0 ;  /* 0x0000000000097220 */ /* 0x000fca0000400000 */
[----:B------:R-:W-:Y:S01]  /*0190*/  STG.E desc[UR4][R6.64], R9 ;  /* 0x0000000906007986 */ /* 0x000fe2000c101904 */
[----:B------:R-:W-:Y:S05]  /*01a0*/  EXIT ;  /* 0x000000000000794d */ /* 0x000fea0003800000 */
.L_x_27:
        /* <DEDUP_REMOVED lines=13> */
.L_x_36:


//--------------------- .text._Z19kernel_rectify_gradiiPKfiPfi --------------------------
	.section	.text._Z19kernel_rectify_gradiiPKfiPfi,"ax",@progbits
	.align	128
.text._Z19kernel_rectify_gradiiPKfiPfi:
        .type           _Z19kernel_rectify_gradiiPKfiPfi,@function
        .size           _Z19kernel_rectify_gradiiPKfiPfi,(.L_x_37 - _Z19kernel_rectify_gradiiPKfiPfi)
        .other          _Z19kernel_rectify_gradiiPKfiPfi,@"STO_CUDA_ENTRY STV_DEFAULT"
_Z19kernel_rectify_gradiiPKfiPfi:
[----:B------:R-:W-:Y:S01]  /*0000*/  LDC R1, c[0x0][0x37c] ;  /* 0x0000df00ff017b82 */ /* 0x000fe20000000800 */
[----:B------:R-:W0:Y:S07]  /*0010*/  S2R R2, SR_TID.Y ;  /* 0x0000000000027919 */ /* 0x000e2e0000002200 */
[----:B------:R-:W1:Y:S01]  /*0020*/  LDC R0, c[0x0][0x360] ;  /* 0x0000d800ff007b82 */ /* 0x000e620000000800 */
[----:B------:R-:W2:Y:S01]  /*0030*/  LDCU.64 UR6, c[0x0][0x380] ;  /* 0x00007000ff0677ac */ /* 0x000ea20008000a00 */
[----:B------:R-:W1:Y:S06]  /*0040*/  S2R R3, SR_TID.X ;  /* 0x0000000000037919 */ /* 0x000e6c0000002100 */
[----:B------:R-:W0:Y:S08]  /*0050*/  S2UR UR5, SR_CTAID.Y ;  /* 0x00000000000579c3 */ /* 0x000e300000002600 */
[----:B------:R-:W0:Y:S08]  /*0060*/  LDC R7, c[0x0][0x364] ;  /* 0x0000d900ff077b82 */ /* 0x000e300000000800 */
[----:B------:R-:W1:Y:S01]  /*0070*/  S2UR UR4, SR_CTAID.X ;  /* 0x00000000000479c3 */ /* 0x000e620000002500 */
[----:B0-----:R-:W-:-:S05]  /*0080*/  IMAD R7, R7, UR5, R2 ;  /* 0x0000000507077c24 */ /* 0x001fca000f8e0202 */
[----:B--2---:R-:W-:Y:S01]  /*0090*/  ISETP.GE.AND P0, PT, R7, UR7, PT ;  /* 0x0000000707007c0c */ /* 0x004fe2000bf06270 */
[----:B-1----:R-:W-:-:S05]  /*00a0*/  IMAD R0, R0, UR4, R3 ;  /* 0x0000000400007c24 */ /* 0x002fca000f8e0203 */
[----:B------:R-:W-:-:S13]  /*00b0*/  ISETP.GE.OR P0, PT, R0, UR6, P0 ;  /* 0x0000000600007c0c */ /* 0x000fda0008706670 */
[----:B------:R-:W-:Y:S05]  /*00c0*/  @P0 EXIT ;  /* 0x000000000000094d */ /* 0x000fea0003800000 */
[----:B------:R-:W0:Y:S01]  /*00d0*/  LDC.64 R2, c[0x0][0x388] ;  /* 0x0000e200ff027b82 */ /* 0x000e220000000a00 */
[----:B------:R-:W1:Y:S01]  /*00e0*/  LDCU UR6, c[0x0][0x390] ;  /* 0x00007200ff0677ac */ /* 0x000e620008000800 */
[----:B------:R-:W2:Y:S01]  /*00f0*/  LDCU.64 UR4, c[0x0][0x358] ;  /* 0x00006b00ff0477ac */ /* 0x000ea20008000a00 */
[----:B-1----:R-:W-:Y:S01]  /*0100*/  IMAD R5, R7, UR6, R0 ;  /* 0x0000000607057c24 */ /* 0x002fe2000f8e0200 */
[----:B------:R-:W1:Y:S03]  /*0110*/  LDCU UR6, c[0x0][0x3a0] ;  /* 0x00007400ff0677ac */ /* 0x000e660008000800 */
[----:B0-----:R-:W-:Y:S02]  /*0120*/  IMAD.WIDE R2, R5, 0x4, R2 ;  /* 0x0000000405027825 */ /* 0x001fe400078e0202 */
[----:B------:R-:W0:Y:S04]  /*0130*/  LDC.64 R4, c[0x0][0x398] ;  /* 0x0000e600ff047b82 */ /* 0x000e280000000a00 */
[----:B--2---:R-:W2:Y:S01]  /*0140*/  LDG.E R2, desc[UR4][R2.64] ;  /* 0x0000000402027981 */ /* 0x004ea2000c1e1900 */
[----:B------:R-:W-:Y:S01]  /*0150*/  BSSY.RECONVERGENT B0, `(.L_x_28) ;  /* 0x0000007000007945 */ /* 0x000fe20003800200 */
[----:B------:R-:W-:-:S02]  /*0160*/  HFMA2 R9, -RZ, RZ, 0, 0 ;  /* 0x00000000ff097431 */ /* 0x000fc400000001ff */
[----:B-1----:R-:W-:-:S04]  /*0170*/  IMAD R7, R7, UR6, R0 ;  /* 0x0000000607077c24 */ /* 0x002fc8000f8e0200 */
[----:B0-----:R-:W-:Y:S01]  /*0180*/  IMAD.WIDE R4, R7, 0x4, R4 ;  /* 0x0000000407047825 */ /* 0x001fe200078e0204 */
[----:B--2---:R-:W-:-:S13]  /*0190*/  FSETP.GTU.AND P0, PT, R2, RZ, PT ;  /* 0x000000ff0200720b */ /* 0x004fda0003f0c000 */
[----:B------:R-:W-:Y:S05]  /*01a0*/  @!P0 BRA `(.L_x_29) ;  /* 0x0000000000048947 */ /* 0x000fea0003800000 */
[----:B------:R0:W5:Y:S02]  /*01b0*/  LDG.E R9, desc[UR4][R4.64] ;  /* 0x0000000404097981 */ /* 0x000164000c1e1900 */
.L_x_29:
[----:B------:R-:W-:Y:S05]  /*01c0*/  BSYNC.RECONVERGENT B0 ;  /* 0x0000000000007941 */ /* 0x000fea0003800200 */
.L_x_28:
[----:B-----5:R-:W-:Y:S01]  /*01d0*/  STG.E desc[UR4][R4.64], R9 ;  /* 0x0000000904007986 */ /* 0x020fe2000c101904 */
[----:B------:R-:W-:Y:S05]  /*01e0*/  EXIT ;  /* 0x000000000000794d */ /* 0x000fea0003800000 */
.L_x_30:
        /* <DEDUP_REMOVED lines=9> */
.L_x_37:


//--------------------- .text._Z14kernel_rectifyiiPfi --------------------------
	.section	.text._Z14kernel_rectifyiiPfi,"ax",@progbits
	.align	128
.text._Z14kernel_rectifyiiPfi:
        .type           _Z14kernel_rectifyiiPfi,@function
        .size           _Z14kernel_rectifyiiPfi,(.L_x_38 - _Z14kernel_rectifyiiPfi)
        .other          _Z14kernel_rectifyiiPfi,@"STO_CUDA_ENTRY STV_DEFAULT"
_Z14kernel_rectifyiiPfi:
        /* <DEDUP_REMOVED lines=16> */
[----:B-1----:R-:W-:-:S04]  /*0100*/  IMAD R5, R5, UR6, R0 ;  /* 0x0000000605057c24 */ /* 0x002fc8000f8e0200 */
[----:B0-----:R-:W-:-:S05]  /*0110*/  IMAD.WIDE R2, R5, 0x4, R2 ;  /* 0x0000000405027825 */ /* 0x001fca00078e0202 */
[----:B--2---:R-:W2:Y:S02]  /*0120*/  LDG.E R0, desc[UR4][R2.64] ;  /* 0x0000000402007981 */ /* 0x004ea4000c1e1900 */
[----:B--2---:R-:W-:-:S05]  /*0130*/  FMNMX.NAN R5, RZ, R0, !PT ;  /* 0x00000000ff057209 */ /* 0x004fca0007820000 */
[----:B------:R-:W-:Y:S01]  /*0140*/  STG.E desc[UR4][R2.64], R5 ;  /* 0x0000000502007986 */ /* 0x000fe2000c101904 */
[----:B------:R-:W-:Y:S05]  /*0150*/  EXIT ;  /* 0x000000000000794d */ /* 0x000fea0003800000 */
.L_x_31:
        /* <DEDUP_REMOVED lines=10> */
.L_x_38:


//--------------------- .nv.shared.reserved.0     --------------------------
	.section	.nv.shared.reserved.0,"aw",@nobits
	.weak		__nv_reservedSMEM_offset_0_alias
	.size		__nv_reservedSMEM_offset_0_alias, 0, 64
	.other		__nv_reservedSMEM_offset_0_alias,@"STO_CUDA_RESERVED_SHARED STV_DEFAULT"
__nv_reservedSMEM_offset_0_alias:
	.zero		0
	.zero		64


//--------------------- .nv.constant0._Z11kernel_adamiiffffPfS_S_S_ --------------------------
	.section	.nv.constant0._Z11kernel_adamiiffffPfS_S_S_,"a",@progbits
	.sectionflags	@""
	.align	4
.nv.constant0._Z11kernel_adamiiffffPfS_S_S_:
	.zero		952


//--------------------- .nv.constant0._Z25kernel_squared_error_gradiPKfiS0_iPfi --------------------------
	.section	.nv.constant0._Z25kernel_squared_error_gradiPKfiS0_iPfi,"a",@progbits
	.sectionflags	@""
	.align	4
.nv.constant0._Z25kernel_squared_error_gradiPKfiS0_iPfi:
	.zero		948


//--------------------- .nv.constant0._Z20kernel_squared_erroriPKfiS0_iPfi --------------------------
	.section	.nv.constant0._Z20kernel_squared_erroriPKfiS0_iPfi,"a",@progbits
	.sectionflags	@""
	.align	4
.nv.constant0._Z20kernel_squared_erroriPKfiS0_iPfi:
	.zero		948


//--------------------- .nv.constant0._Z19kernel_rectify_gradiiPKfiPfi --------------------------
	.section	.nv.constant0._Z19kernel_rectify_gradiiPKfiPfi,"a",@progbits
	.sectionflags	@""
	.align	4
.nv.constant0._Z19kernel_rectify_gradiiPKfiPfi:
	.zero		932


//--------------------- .nv.constant0._Z14kernel_rectifyiiPfi --------------------------
	.section	.nv.constant0._Z14kernel_rectifyiiPfi,"a",@progbits
	.sectionflags	@""
	.align	4
.nv.constant0._Z14kernel_rectifyiiPfi:
	.zero		916


//--------------------- SYMBOLS --------------------------

	.type		.nv.reservedSmem.offset0,@object
	.size		.nv.reservedSmem.offset0,0x4
